//
// Generated by NVIDIA NVVM Compiler
//
// Compiler Build ID: CL-36424714
// Cuda compilation tools, release 13.0, V13.0.88
// Based on NVVM 20.0.0
//

.version 9.0
.target sm_100
.address_size 64

	// .globl	_Z8fill_onePim
.extern .func  (.param .b32 func_retval0) vprintf
(
	.param .b64 vprintf_param_0,
	.param .b64 vprintf_param_1
)
;
// _ZZ17perfix_sum_simplePimE5cache has been demoted
// _ZZ10perfix_sumPimmE5cache has been demoted
.global .align 1 .b8 $str[19] = {105, 110, 100, 101, 120, 32, 37, 100, 32, 108, 101, 110, 103, 116, 104, 32, 37, 100};

.visible .entry _Z8fill_onePim(
	.param .u64 .ptr .align 1 _Z8fill_onePim_param_0,
	.param .u64 _Z8fill_onePim_param_1
)
{
	.reg .pred 	%p<2>;
	.reg .b32 	%r<6>;
	.reg .b64 	%rd<7>;

	ld.param.u64 	%rd2, [_Z8fill_onePim_param_0];
	ld.param.u64 	%rd3, [_Z8fill_onePim_param_1];
	mov.u32 	%r1, %ctaid.x;
	mov.u32 	%r2, %ntid.x;
	mov.u32 	%r3, %tid.x;
	mad.lo.s32 	%r4, %r1, %r2, %r3;
	cvt.u64.u32 	%rd1, %r4;
	setp.le.u64 	%p1, %rd3, %rd1;
	@%p1 bra 	$L__BB0_2;
	cvta.to.global.u64 	%rd4, %rd2;
	shl.b64 	%rd5, %rd1, 2;
	add.s64 	%rd6, %rd4, %rd5;
	mov.b32 	%r5, 1;
	st.global.u32 	[%rd6], %r5;
$L__BB0_2:
	ret;

}
	// .globl	_Z17perfix_sum_simplePim
.visible .entry _Z17perfix_sum_simplePim(
	.param .u64 .ptr .align 1 _Z17perfix_sum_simplePim_param_0,
	.param .u64 _Z17perfix_sum_simplePim_param_1
)
{
	.local .align 16 .b8 	__local_depot1[16];
	.reg .b64 	%SP;
	.reg .b64 	%SPL;
	.reg .pred 	%p<4>;
	.reg .b32 	%r<21>;
	.reg .b64 	%rd<16>;
	// demoted variable
	.shared .align 4 .b8 _ZZ17perfix_sum_simplePimE5cache[4096];
	mov.u64 	%SPL, __local_depot1;
	cvta.local.u64 	%SP, %SPL;
	ld.param.u64 	%rd6, [_Z17perfix_sum_simplePim_param_0];
	ld.param.u64 	%rd7, [_Z17perfix_sum_simplePim_param_1];
	add.u64 	%rd8, %SP, 0;
	add.u64 	%rd9, %SPL, 0;
	mov.u32 	%r6, %ctaid.x;
	mov.u32 	%r7, %ntid.x;
	mov.u32 	%r1, %tid.x;
	mad.lo.s32 	%r8, %r6, %r7, %r1;
	cvt.u64.u32 	%rd1, %r8;
	st.local.v2.u64 	[%rd9], {%rd1, %rd7};
	mov.u64 	%rd10, $str;
	cvta.global.u64 	%rd11, %rd10;
	{ // callseq 0, 0
	.param .b64 param0;
	st.param.b64 	[param0], %rd11;
	.param .b64 param1;
	st.param.b64 	[param1], %rd8;
	.param .b32 retval0;
	call.uni (retval0), 
	vprintf, 
	(
	param0, 
	param1
	);
	ld.param.b32 	%r9, [retval0];
	} // callseq 0
	setp.le.u64 	%p1, %rd7, %rd1;
	@%p1 bra 	$L__BB1_5;
	cvta.to.global.u64 	%rd12, %rd6;
	shl.b64 	%rd13, %rd1, 2;
	add.s64 	%rd2, %rd12, %rd13;
	ld.global.u32 	%r20, [%rd2];
	shl.b32 	%r11, %r1, 2;
	mov.u32 	%r12, _ZZ17perfix_sum_simplePimE5cache;
	add.s32 	%r3, %r12, %r11;
	st.shared.u32 	[%r3], %r20;
	setp.eq.s32 	%p2, %r1, 0;
	@%p2 bra 	$L__BB1_4;
	cvt.u64.u32 	%rd3, %r1;
	mov.b64 	%rd15, 1;
$L__BB1_3:
	bar.sync 	0;
	cvt.u32.u64 	%r13, %rd15;
	sub.s32 	%r14, %r1, %r13;
	shl.b32 	%r15, %r14, 2;
	add.s32 	%r17, %r12, %r15;
	ld.shared.u32 	%r18, [%r17];
	ld.shared.u32 	%r19, [%r3];
	add.s32 	%r20, %r19, %r18;
	st.shared.u32 	[%r3], %r20;
	shl.b64 	%rd15, %rd15, 1;
	setp.le.u64 	%p3, %rd15, %rd3;
	@%p3 bra 	$L__BB1_3;
$L__BB1_4:
	st.global.u32 	[%rd2], %r20;
$L__BB1_5:
	ret;

}
	// .globl	_Z10perfix_sumPimm
.visible .entry _Z10perfix_sumPimm(
	.param .u64 .ptr .align 1 _Z10perfix_sumPimm_param_0,
	.param .u64 _Z10perfix_sumPimm_param_1,
	.param .u64 _Z10perfix_sumPimm_param_2
)
{
	.local .align 16 .b8 	__local_depot2[4096];
	.reg .b64 	%SP;
	.reg .b64 	%SPL;
	.reg .pred 	%p<32>;
	.reg .b32 	%r<138>;
	.reg .b64 	%rd<137>;
	// demoted variable
	.shared .align 4 .b8 _ZZ10perfix_sumPimmE5cache[4096];
	mov.u64 	%SPL, __local_depot2;
	ld.param.u64 	%rd66, [_Z10perfix_sumPimm_param_0];
	ld.param.u64 	%rd65, [_Z10perfix_sumPimm_param_1];
	ld.param.u64 	%rd67, [_Z10perfix_sumPimm_param_2];
	cvta.to.global.u64 	%rd1, %rd66;
	add.u64 	%rd2, %SPL, 0;
	mov.u32 	%r1, %tid.x;
	mov.u32 	%r4, %ctaid.x;
	mov.u32 	%r5, %ntid.x;
	mad.lo.s32 	%r6, %r4, %r5, %r1;
	cvt.u32.u64 	%r7, %rd65;
	mul.lo.s32 	%r8, %r6, %r7;
	cvt.s64.s32 	%rd3, %r8;
	setp.le.u64 	%p1, %rd67, %rd3;
	@%p1 bra 	$L__BB2_44;
	setp.eq.s64 	%p2, %rd65, 0;
	@%p2 bra 	$L__BB2_14;
	and.b64  	%rd4, %rd65, 15;
	setp.lt.u64 	%p3, %rd65, 16;
	mov.b64 	%rd118, 0;
	@%p3 bra 	$L__BB2_5;
	and.b64  	%rd118, %rd65, -16;
	mov.b64 	%rd116, 0;
$L__BB2_4:
	.pragma "nounroll";
	add.s64 	%rd71, %rd116, %rd3;
	shl.b64 	%rd72, %rd71, 2;
	add.s64 	%rd73, %rd1, %rd72;
	ld.global.u32 	%r9, [%rd73];
	shl.b64 	%rd74, %rd116, 2;
	add.s64 	%rd75, %rd2, %rd74;
	ld.global.u32 	%r10, [%rd73+4];
	ld.global.u32 	%r11, [%rd73+8];
	ld.global.u32 	%r12, [%rd73+12];
	st.local.v4.u32 	[%rd75], {%r9, %r10, %r11, %r12};
	ld.global.u32 	%r13, [%rd73+16];
	ld.global.u32 	%r14, [%rd73+20];
	ld.global.u32 	%r15, [%rd73+24];
	ld.global.u32 	%r16, [%rd73+28];
	st.local.v4.u32 	[%rd75+16], {%r13, %r14, %r15, %r16};
	ld.global.u32 	%r17, [%rd73+32];
	ld.global.u32 	%r18, [%rd73+36];
	ld.global.u32 	%r19, [%rd73+40];
	ld.global.u32 	%r20, [%rd73+44];
	st.local.v4.u32 	[%rd75+32], {%r17, %r18, %r19, %r20};
	ld.global.u32 	%r21, [%rd73+48];
	ld.global.u32 	%r22, [%rd73+52];
	ld.global.u32 	%r23, [%rd73+56];
	ld.global.u32 	%r24, [%rd73+60];
	st.local.v4.u32 	[%rd75+48], {%r21, %r22, %r23, %r24};
	add.s64 	%rd116, %rd116, 16;
	setp.ne.s64 	%p4, %rd116, %rd118;
	@%p4 bra 	$L__BB2_4;
$L__BB2_5:
	setp.eq.s64 	%p5, %rd4, 0;
	@%p5 bra 	$L__BB2_14;
	and.b64  	%rd9, %rd65, 7;
	setp.lt.u64 	%p6, %rd4, 8;
	@%p6 bra 	$L__BB2_8;
	add.s64 	%rd76, %rd118, %rd3;
	shl.b64 	%rd77, %rd76, 2;
	add.s64 	%rd78, %rd1, %rd77;
	ld.global.u32 	%r25, [%rd78];
	shl.b64 	%rd79, %rd118, 2;
	add.s64 	%rd80, %rd2, %rd79;
	st.local.u32 	[%rd80], %r25;
	ld.global.u32 	%r26, [%rd78+4];
	st.local.u32 	[%rd80+4], %r26;
	ld.global.u32 	%r27, [%rd78+8];
	st.local.u32 	[%rd80+8], %r27;
	ld.global.u32 	%r28, [%rd78+12];
	st.local.u32 	[%rd80+12], %r28;
	ld.global.u32 	%r29, [%rd78+16];
	st.local.u32 	[%rd80+16], %r29;
	ld.global.u32 	%r30, [%rd78+20];
	st.local.u32 	[%rd80+20], %r30;
	ld.global.u32 	%r31, [%rd78+24];
	st.local.u32 	[%rd80+24], %r31;
	ld.global.u32 	%r32, [%rd78+28];
	st.local.u32 	[%rd80+28], %r32;
	add.s64 	%rd118, %rd118, 8;
$L__BB2_8:
	setp.eq.s64 	%p7, %rd9, 0;
	@%p7 bra 	$L__BB2_14;
	and.b64  	%rd12, %rd65, 3;
	setp.lt.u64 	%p8, %rd9, 4;
	@%p8 bra 	$L__BB2_11;
	add.s64 	%rd81, %rd118, %rd3;
	shl.b64 	%rd82, %rd81, 2;
	add.s64 	%rd83, %rd1, %rd82;
	ld.global.u32 	%r33, [%rd83];
	shl.b64 	%rd84, %rd118, 2;
	add.s64 	%rd85, %rd2, %rd84;
	st.local.u32 	[%rd85], %r33;
	ld.global.u32 	%r34, [%rd83+4];
	st.local.u32 	[%rd85+4], %r34;
	ld.global.u32 	%r35, [%rd83+8];
	st.local.u32 	[%rd85+8], %r35;
	ld.global.u32 	%r36, [%rd83+12];
	st.local.u32 	[%rd85+12], %r36;
	add.s64 	%rd118, %rd118, 4;
$L__BB2_11:
	setp.eq.s64 	%p9, %rd12, 0;
	@%p9 bra 	$L__BB2_14;
	mov.b64 	%rd121, 0;
$L__BB2_13:
	.pragma "nounroll";
	add.s64 	%rd87, %rd118, %rd3;
	shl.b64 	%rd88, %rd87, 2;
	add.s64 	%rd89, %rd1, %rd88;
	ld.global.u32 	%r37, [%rd89];
	shl.b64 	%rd90, %rd118, 2;
	add.s64 	%rd91, %rd2, %rd90;
	st.local.u32 	[%rd91], %r37;
	add.s64 	%rd118, %rd118, 1;
	add.s64 	%rd121, %rd121, 1;
	setp.ne.s64 	%p10, %rd121, %rd12;
	@%p10 bra 	$L__BB2_13;
$L__BB2_14:
	shl.b64 	%rd92, %rd65, 2;
	add.s64 	%rd19, %rd2, %rd92;
	ld.local.u32 	%r38, [%rd19+-4];
	shl.b32 	%r39, %r1, 2;
	mov.u32 	%r40, _ZZ10perfix_sumPimmE5cache;
	add.s32 	%r2, %r40, %r39;
	st.shared.u32 	[%r2], %r38;
	setp.eq.s32 	%p11, %r1, 0;
	@%p11 bra 	$L__BB2_31;
	and.b64  	%rd20, %rd65, 15;
	add.s64 	%rd21, %rd20, -1;
	and.b64  	%rd22, %rd65, 7;
	add.s64 	%rd23, %rd22, -1;
	and.b64  	%rd24, %rd65, -16;
	and.b64  	%rd25, %rd65, 3;
	cvt.u64.u32 	%rd26, %r1;
	mov.b64 	%rd122, 1;
$L__BB2_16:
	setp.eq.s64 	%p12, %rd65, 0;
	bar.sync 	0;
	cvt.u32.u64 	%r41, %rd122;
	sub.s32 	%r42, %r1, %r41;
	shl.b32 	%r43, %r42, 2;
	add.s32 	%r45, %r40, %r43;
	ld.shared.u32 	%r3, [%r45];
	@%p12 bra 	$L__BB2_30;
	setp.lt.u64 	%p13, %rd65, 16;
	mov.b64 	%rd126, 0;
	@%p13 bra 	$L__BB2_20;
	add.s64 	%rd123, %rd2, 32;
	mov.u64 	%rd124, %rd24;
$L__BB2_19:
	.pragma "nounroll";
	ld.local.v4.u32 	{%r46, %r47, %r48, %r49}, [%rd123+-32];
	add.s32 	%r50, %r46, %r3;
	add.s32 	%r51, %r47, %r3;
	add.s32 	%r52, %r48, %r3;
	add.s32 	%r53, %r49, %r3;
	st.local.v4.u32 	[%rd123+-32], {%r50, %r51, %r52, %r53};
	ld.local.v4.u32 	{%r54, %r55, %r56, %r57}, [%rd123+-16];
	add.s32 	%r58, %r54, %r3;
	add.s32 	%r59, %r55, %r3;
	add.s32 	%r60, %r56, %r3;
	add.s32 	%r61, %r57, %r3;
	st.local.v4.u32 	[%rd123+-16], {%r58, %r59, %r60, %r61};
	ld.local.v4.u32 	{%r62, %r63, %r64, %r65}, [%rd123];
	add.s32 	%r66, %r62, %r3;
	add.s32 	%r67, %r63, %r3;
	add.s32 	%r68, %r64, %r3;
	add.s32 	%r69, %r65, %r3;
	st.local.v4.u32 	[%rd123], {%r66, %r67, %r68, %r69};
	ld.local.v4.u32 	{%r70, %r71, %r72, %r73}, [%rd123+16];
	add.s32 	%r74, %r70, %r3;
	add.s32 	%r75, %r71, %r3;
	add.s32 	%r76, %r72, %r3;
	add.s32 	%r77, %r73, %r3;
	st.local.v4.u32 	[%rd123+16], {%r74, %r75, %r76, %r77};
	add.s64 	%rd124, %rd124, -16;
	add.s64 	%rd123, %rd123, 64;
	setp.ne.s64 	%p14, %rd124, 0;
	mov.u64 	%rd126, %rd24;
	@%p14 bra 	$L__BB2_19;
$L__BB2_20:
	setp.eq.s64 	%p15, %rd20, 0;
	@%p15 bra 	$L__BB2_30;
	setp.lt.u64 	%p16, %rd21, 7;
	@%p16 bra 	$L__BB2_23;
	shl.b64 	%rd95, %rd126, 2;
	add.s64 	%rd96, %rd2, %rd95;
	ld.local.u32 	%r78, [%rd96];
	add.s32 	%r79, %r78, %r3;
	st.local.u32 	[%rd96], %r79;
	ld.local.u32 	%r80, [%rd96+4];
	add.s32 	%r81, %r80, %r3;
	st.local.u32 	[%rd96+4], %r81;
	ld.local.u32 	%r82, [%rd96+8];
	add.s32 	%r83, %r82, %r3;
	st.local.u32 	[%rd96+8], %r83;
	ld.local.u32 	%r84, [%rd96+12];
	add.s32 	%r85, %r84, %r3;
	st.local.u32 	[%rd96+12], %r85;
	ld.local.u32 	%r86, [%rd96+16];
	add.s32 	%r87, %r86, %r3;
	st.local.u32 	[%rd96+16], %r87;
	ld.local.u32 	%r88, [%rd96+20];
	add.s32 	%r89, %r88, %r3;
	st.local.u32 	[%rd96+20], %r89;
	ld.local.u32 	%r90, [%rd96+24];
	add.s32 	%r91, %r90, %r3;
	st.local.u32 	[%rd96+24], %r91;
	ld.local.u32 	%r92, [%rd96+28];
	add.s32 	%r93, %r92, %r3;
	st.local.u32 	[%rd96+28], %r93;
	add.s64 	%rd126, %rd126, 8;
$L__BB2_23:
	setp.eq.s64 	%p17, %rd22, 0;
	@%p17 bra 	$L__BB2_30;
	setp.lt.u64 	%p18, %rd23, 3;
	@%p18 bra 	$L__BB2_26;
	shl.b64 	%rd97, %rd126, 2;
	add.s64 	%rd98, %rd2, %rd97;
	ld.local.u32 	%r94, [%rd98];
	add.s32 	%r95, %r94, %r3;
	st.local.u32 	[%rd98], %r95;
	ld.local.u32 	%r96, [%rd98+4];
	add.s32 	%r97, %r96, %r3;
	st.local.u32 	[%rd98+4], %r97;
	ld.local.u32 	%r98, [%rd98+8];
	add.s32 	%r99, %r98, %r3;
	st.local.u32 	[%rd98+8], %r99;
	ld.local.u32 	%r100, [%rd98+12];
	add.s32 	%r101, %r100, %r3;
	st.local.u32 	[%rd98+12], %r101;
	add.s64 	%rd126, %rd126, 4;
$L__BB2_26:
	setp.eq.s64 	%p19, %rd25, 0;
	@%p19 bra 	$L__BB2_30;
	setp.eq.s64 	%p20, %rd25, 1;
	shl.b64 	%rd99, %rd126, 2;
	add.s64 	%rd42, %rd2, %rd99;
	ld.local.u32 	%r102, [%rd42];
	add.s32 	%r103, %r102, %r3;
	st.local.u32 	[%rd42], %r103;
	@%p20 bra 	$L__BB2_30;
	setp.eq.s64 	%p21, %rd25, 2;
	ld.local.u32 	%r104, [%rd42+4];
	add.s32 	%r105, %r104, %r3;
	st.local.u32 	[%rd42+4], %r105;
	@%p21 bra 	$L__BB2_30;
	ld.local.u32 	%r106, [%rd42+8];
	add.s32 	%r107, %r106, %r3;
	st.local.u32 	[%rd42+8], %r107;
$L__BB2_30:
	bar.sync 	0;
	ld.local.u32 	%r108, [%rd19+-4];
	st.shared.u32 	[%r2], %r108;
	shl.b64 	%rd122, %rd122, 1;
	setp.gt.u64 	%p22, %rd122, %rd26;
	@%p22 bra 	$L__BB2_31;
	bra.uni 	$L__BB2_16;
$L__BB2_31:
	setp.eq.s64 	%p23, %rd65, 0;
	@%p23 bra 	$L__BB2_44;
	and.b64  	%rd27, %rd65, 15;
	setp.lt.u64 	%p24, %rd65, 16;
	mov.b64 	%rd131, 0;
	@%p24 bra 	$L__BB2_35;
	and.b64  	%rd131, %rd65, -16;
	add.s64 	%rd129, %rd2, 32;
	shl.b64 	%rd101, %rd3, 2;
	add.s64 	%rd102, %rd101, %rd1;
	add.s64 	%rd128, %rd102, 32;
	mov.u64 	%rd130, %rd131;
$L__BB2_34:
	.pragma "nounroll";
	ld.local.v4.u32 	{%r109, %r110, %r111, %r112}, [%rd129+-32];
	st.global.u32 	[%rd128+-32], %r109;
	st.global.u32 	[%rd128+-28], %r110;
	st.global.u32 	[%rd128+-24], %r111;
	st.global.u32 	[%rd128+-20], %r112;
	ld.local.v4.u32 	{%r113, %r114, %r115, %r116}, [%rd129+-16];
	st.global.u32 	[%rd128+-16], %r113;
	st.global.u32 	[%rd128+-12], %r114;
	st.global.u32 	[%rd128+-8], %r115;
	st.global.u32 	[%rd128+-4], %r116;
	ld.local.v4.u32 	{%r117, %r118, %r119, %r120}, [%rd129];
	st.global.u32 	[%rd128], %r117;
	st.global.u32 	[%rd128+4], %r118;
	st.global.u32 	[%rd128+8], %r119;
	st.global.u32 	[%rd128+12], %r120;
	ld.local.v4.u32 	{%r121, %r122, %r123, %r124}, [%rd129+16];
	st.global.u32 	[%rd128+16], %r121;
	st.global.u32 	[%rd128+20], %r122;
	st.global.u32 	[%rd128+24], %r123;
	st.global.u32 	[%rd128+28], %r124;
	add.s64 	%rd130, %rd130, -16;
	add.s64 	%rd129, %rd129, 64;
	add.s64 	%rd128, %rd128, 64;
	setp.ne.s64 	%p25, %rd130, 0;
	@%p25 bra 	$L__BB2_34;
$L__BB2_35:
	setp.eq.s64 	%p26, %rd27, 0;
	@%p26 bra 	$L__BB2_44;
	and.b64  	%rd51, %rd65, 7;
	setp.lt.u64 	%p27, %rd27, 8;
	@%p27 bra 	$L__BB2_38;
	shl.b64 	%rd103, %rd131, 2;
	add.s64 	%rd104, %rd2, %rd103;
	ld.local.u32 	%r125, [%rd104];
	add.s64 	%rd105, %rd131, %rd3;
	shl.b64 	%rd106, %rd105, 2;
	add.s64 	%rd107, %rd1, %rd106;
	st.global.u32 	[%rd107], %r125;
	ld.local.u32 	%r126, [%rd104+4];
	st.global.u32 	[%rd107+4], %r126;
	ld.local.u32 	%r127, [%rd104+8];
	st.global.u32 	[%rd107+8], %r127;
	ld.local.u32 	%r128, [%rd104+12];
	st.global.u32 	[%rd107+12], %r128;
	ld.local.u32 	%r129, [%rd104+16];
	st.global.u32 	[%rd107+16], %r129;
	ld.local.u32 	%r130, [%rd104+20];
	st.global.u32 	[%rd107+20], %r130;
	ld.local.u32 	%r131, [%rd104+24];
	st.global.u32 	[%rd107+24], %r131;
	ld.local.u32 	%r132, [%rd104+28];
	st.global.u32 	[%rd107+28], %r132;
	add.s64 	%rd131, %rd131, 8;
$L__BB2_38:
	setp.eq.s64 	%p28, %rd51, 0;
	@%p28 bra 	$L__BB2_44;
	and.b64  	%rd134, %rd65, 3;
	setp.lt.u64 	%p29, %rd51, 4;
	@%p29 bra 	$L__BB2_41;
	shl.b64 	%rd108, %rd131, 2;
	add.s64 	%rd109, %rd2, %rd108;
	ld.local.u32 	%r133, [%rd109];
	add.s64 	%rd110, %rd131, %rd3;
	shl.b64 	%rd111, %rd110, 2;
	add.s64 	%rd112, %rd1, %rd111;
	st.global.u32 	[%rd112], %r133;
	ld.local.u32 	%r134, [%rd109+4];
	st.global.u32 	[%rd112+4], %r134;
	ld.local.u32 	%r135, [%rd109+8];
	st.global.u32 	[%rd112+8], %r135;
	ld.local.u32 	%r136, [%rd109+12];
	st.global.u32 	[%rd112+12], %r136;
	add.s64 	%rd131, %rd131, 4;
$L__BB2_41:
	setp.eq.s64 	%p30, %rd134, 0;
	@%p30 bra 	$L__BB2_44;
	add.s64 	%rd113, %rd131, %rd3;
	shl.b64 	%rd114, %rd113, 2;
	add.s64 	%rd136, %rd1, %rd114;
	shl.b64 	%rd115, %rd131, 2;
	add.s64 	%rd135, %rd2, %rd115;
$L__BB2_43:
	.pragma "nounroll";
	ld.local.u32 	%r137, [%rd135];
	st.global.u32 	[%rd136], %r137;
	add.s64 	%rd136, %rd136, 4;
	add.s64 	%rd135, %rd135, 4;
	add.s64 	%rd134, %rd134, -1;
	setp.ne.s64 	%p31, %rd134, 0;
	@%p31 bra 	$L__BB2_43;
$L__BB2_44:
	ret;

}


// ===== COMPILED SASS (sm_100) =====

	.target	sm_100

	.elftype	@"ET_EXEC"


//--------------------- .note.nv.tkinfo           --------------------------
	.section	.note.nv.tkinfo,"",@"SHT_NOTE"
	.sectionflags	@"SHF_NOTE_NV_TKINFO"
	.tkinfo
        /*0018*/ 	.word	0x00000002
        /*0030*/ 	.string	""
        /*0030*/ 	.string	"ptxas"
        /*0030*/ 	.string	"Cuda compilation tools, release 13.0, V13.0.88"
        /*0030*/ 	.string	"Build cuda_13.0.r13.0/compiler.36424714_0"
        /*0030*/ 	.string	"-arch sm_100 -m 64 "



//--------------------- .note.nv.cuinfo           --------------------------
	.section	.note.nv.cuinfo,"",@"SHT_NOTE"
	.sectionflags	@"SHF_NOTE_NV_CUINFO"
        /*0018*/ 	.short	0x0002
        /*001a*/ 	.short	0x0064
        /*001c*/ 	.short	0x0082
	.zero		2


//--------------------- .nv.info                  --------------------------
	.section	.nv.info,"",@"SHT_CUDA_INFO"
	.align	4


	//----- nvinfo : EIATTR_REGCOUNT
	.align		4
        /*0000*/ 	.byte	0x04, 0x2f
        /*0002*/ 	.short	(.L_2 - .L_1)
	.align		4
.L_1:
        /*0004*/ 	.word	index@(_Z8fill_onePim)
        /*0008*/ 	.word	0x00000008


	//----- nvinfo : EIATTR_FRAME_SIZE
	.align		4
.L_2:
        /*000c*/ 	.byte	0x04, 0x11
        /*000e*/ 	.short	(.L_4 - .L_3)
	.align		4
.L_3:
        /*0010*/ 	.word	index@(_Z8fill_onePim)
        /*0014*/ 	.word	0x00000000


	//----- nvinfo : EIATTR_REGCOUNT
	.align		4
.L_4:
        /*0018*/ 	.byte	0x04, 0x2f
        /*001a*/ 	.short	(.L_6 - .L_5)
	.align		4
.L_5:
        /*001c*/ 	.word	index@(_Z17perfix_sum_simplePim)
        /*0020*/ 	.word	0x00000018


	//----- nvinfo : EIATTR_FRAME_SIZE
	.align		4
.L_6:
        /*0024*/ 	.byte	0x04, 0x11
        /*0026*/ 	.short	(.L_8 - .L_7)
	.align		4
.L_7:
        /*0028*/ 	.word	index@(_Z17perfix_sum_simplePim)
        /*002c*/ 	.word	0x00000010


	//----- nvinfo : EIATTR_REGCOUNT
	.align		4
.L_8:
        /*0030*/ 	.byte	0x04, 0x2f
        /*0032*/ 	.short	(.L_10 - .L_9)
	.align		4
.L_9:
        /*0034*/ 	.word	index@(_Z10perfix_sumPimm)
        /*0038*/ 	.word	0x00000020


	//----- nvinfo : EIATTR_FRAME_SIZE
	.align		4
.L_10:
        /*003c*/ 	.byte	0x04, 0x11
        /*003e*/ 	.short	(.L_12 - .L_11)
	.align		4
.L_11:
        /*0040*/ 	.word	index@(_Z10perfix_sumPimm)
        /*0044*/ 	.word	0x00001000


	//----- nvinfo : EIATTR_MIN_STACK_SIZE
	.align		4
.L_12:
        /*0048*/ 	.byte	0x04, 0x12
        /*004a*/ 	.short	(.L_14 - .L_13)
	.align		4
.L_13:
        /*004c*/ 	.word	index@(_Z10perfix_sumPimm)
        /*0050*/ 	.word	0x00001000


	//----- nvinfo : EIATTR_MIN_STACK_SIZE
	.align		4
.L_14:
        /*0054*/ 	.byte	0x04, 0x12
        /*0056*/ 	.short	(.L_16 - .L_15)
	.align		4
.L_15:
        /*0058*/ 	.word	index@(_Z17perfix_sum_simplePim)
        /*005c*/ 	.word	0x00000010


	//----- nvinfo : EIATTR_MIN_STACK_SIZE
	.align		4
.L_16:
        /*0060*/ 	.byte	0x04, 0x12
        /*0062*/ 	.short	(.L_18 - .L_17)
	.align		4
.L_17:
        /*0064*/ 	.word	index@(_Z8fill_onePim)
        /*0068*/ 	.word	0x00000000
.L_18:


//--------------------- .nv.compat                --------------------------
	.section	.nv.compat,"",@"SHT_CUDA_COMPAT_INFO"
	.align	4
        /*0000*/ 	.byte	0x02, 0x09, 0x00, 0x00, 0x02, 0x02, 0x01, 0x00, 0x02, 0x05, 0x05, 0x00, 0x03, 0x07, 0x01, 0x01
        /*0010*/ 	.byte	0x02, 0x03, 0x00, 0x00, 0x02, 0x06, 0x01, 0x00, 0x04, 0x0b, 0x08, 0x00, 0x09, 0x00, 0x00, 0x00
        /*0020*/ 	.byte	0x00, 0x00, 0x00, 0x00


//--------------------- .nv.info._Z10perfix_sumPimm --------------------------
	.section	.nv.info._Z10perfix_sumPimm,"",@"SHT_CUDA_INFO"
	.sectionflags	@""
	.align	4


	//----- nvinfo : EIATTR_CUDA_API_VERSION
	.align		4
        /*0000*/ 	.byte	0x04, 0x37
        /*0002*/ 	.short	(.L_20 - .L_19)
.L_19:
        /*0004*/ 	.word	0x00000082


	//----- nvinfo : EIATTR_KPARAM_INFO
	.align		4
.L_20:
        /*0008*/ 	.byte	0x04, 0x17
        /*000a*/ 	.short	(.L_22 - .L_21)
.L_21:
        /*000c*/ 	.word	0x00000000
        /*0010*/ 	.short	0x0002
        /*0012*/ 	.short	0x0010
        /*0014*/ 	.byte	0x00, 0xf0, 0x21, 0x00


	//----- nvinfo : EIATTR_KPARAM_INFO
	.align		4
.L_22:
        /*0018*/ 	.byte	0x04, 0x17
        /*001a*/ 	.short	(.L_24 - .L_23)
.L_23:
        /*001c*/ 	.word	0x00000000
        /*0020*/ 	.short	0x0001
        /*0022*/ 	.short	0x0008
        /*0024*/ 	.byte	0x00, 0xf0, 0x21, 0x00


	//----- nvinfo : EIATTR_KPARAM_INFO
	.align		4
.L_24:
        /*0028*/ 	.byte	0x04, 0x17
        /*002a*/ 	.short	(.L_26 - .L_25)
.L_25:
        /*002c*/ 	.word	0x00000000
        /*0030*/ 	.short	0x0000
        /*0032*/ 	.short	0x0000
        /*0034*/ 	.byte	0x00, 0xf5, 0x21, 0x00


	//----- nvinfo : EIATTR_SPARSE_MMA_MASK
	.align		4
.L_26:
        /*0038*/ 	.byte	0x03, 0x50
        /*003a*/ 	.short	0x0000


	//----- nvinfo : EIATTR_MAXREG_COUNT
	.align		4
        /*003c*/ 	.byte	0x03, 0x1b
        /*003e*/ 	.short	0x00ff


	//----- nvinfo : EIATTR_NUM_BARRIERS
	.align		4
        /*0040*/ 	.byte	0x02, 0x4c
        /*0042*/ 	.byte	0x01
	.zero		1


	//----- nvinfo : EIATTR_MERCURY_ISA_VERSION
	.align		4
        /*0044*/ 	.byte	0x03, 0x5f
        /*0046*/ 	.short	0x0101


	//----- nvinfo : EIATTR_VRC_CTA_INIT_COUNT
	.align		4
        /*0048*/ 	.byte	0x02, 0x4a
	.zero		1
	.zero		1


	//----- nvinfo : EIATTR_EXIT_INSTR_OFFSETS
	.align		4
        /*004c*/ 	.byte	0x04, 0x1c
        /*004e*/ 	.short	(.L_28 - .L_27)


	//   ....[0]....
.L_27:
        /*0050*/ 	.word	0x000000d0


	//   ....[1]....
        /*0054*/ 	.word	0x00001190


	//   ....[2]....
        /*0058*/ 	.word	0x000014d0


	//   ....[3]....
        /*005c*/ 	.word	0x00001680


	//   ....[4]....
        /*0060*/ 	.word	0x000017a0


	//   ....[5]....
        /*0064*/ 	.word	0x000018f0


	//----- nvinfo : EIATTR_CRS_STACK_SIZE
	.align		4
.L_28:
        /*0068*/ 	.byte	0x04, 0x1e
        /*006a*/ 	.short	(.L_30 - .L_29)
.L_29:
        /*006c*/ 	.word	0x00000000


	//----- nvinfo : EIATTR_CBANK_PARAM_SIZE
	.align		4
.L_30:
        /*0070*/ 	.byte	0x03, 0x19
        /*0072*/ 	.short	0x0018


	//----- nvinfo : EIATTR_PARAM_CBANK
	.align		4
        /*0074*/ 	.byte	0x04, 0x0a
        /*0076*/ 	.short	(.L_32 - .L_31)
	.align		4
.L_31:
        /*0078*/ 	.word	index@(.nv.constant0._Z10perfix_sumPimm)
        /*007c*/ 	.short	0x0380
        /*007e*/ 	.short	0x0018


	//----- nvinfo : EIATTR_SW_WAR
	.align		4
.L_32:
        /*0080*/ 	.byte	0x04, 0x36
        /*0082*/ 	.short	(.L_34 - .L_33)
.L_33:
        /*0084*/ 	.word	0x00000008
.L_34:


//--------------------- .nv.info._Z17perfix_sum_simplePim --------------------------
	.section	.nv.info._Z17perfix_sum_simplePim,"",@"SHT_CUDA_INFO"
	.sectionflags	@""
	.align	4


	//----- nvinfo : EIATTR_CUDA_API_VERSION
	.align		4
        /*0000*/ 	.byte	0x04, 0x37
        /*0002*/ 	.short	(.L_36 - .L_35)
.L_35:
        /*0004*/ 	.word	0x00000082


	//----- nvinfo : EIATTR_KPARAM_INFO
	.align		4
.L_36:
        /*0008*/ 	.byte	0x04, 0x17
        /*000a*/ 	.short	(.L_38 - .L_37)
.L_37:
        /*000c*/ 	.word	0x00000000
        /*0010*/ 	.short	0x0001
        /*0012*/ 	.short	0x0008
        /*0014*/ 	.byte	0x00, 0xf0, 0x21, 0x00


	//----- nvinfo : EIATTR_KPARAM_INFO
	.align		4
.L_38:
        /*0018*/ 	.byte	0x04, 0x17
        /*001a*/ 	.short	(.L_40 - .L_39)
.L_39:
        /*001c*/ 	.word	0x00000000
        /*0020*/ 	.short	0x0000
        /*0022*/ 	.short	0x0000
        /*0024*/ 	.byte	0x00, 0xf5, 0x21, 0x00


	//----- nvinfo : EIATTR_SPARSE_MMA_MASK
	.align		4
.L_40:
        /*0028*/ 	.byte	0x03, 0x50
        /*002a*/ 	.short	0x0000


	//----- nvinfo : EIATTR_MAXREG_COUNT
	.align		4
        /*002c*/ 	.byte	0x03, 0x1b
        /*002e*/ 	.short	0x00ff


	//----- nvinfo : EIATTR_NUM_BARRIERS
	.align		4
        /*0030*/ 	.byte	0x02, 0x4c
        /*0032*/ 	.byte	0x01
	.zero		1


	//----- nvinfo : EIATTR_EXTERNS
	.align		4
        /*0034*/ 	.byte	0x04, 0x0f
        /*0036*/ 	.short	(.L_42 - .L_41)


	//   ....[0]....
	.align		4
.L_41:
        /*0038*/ 	.word	index@(vprintf)


	//----- nvinfo : EIATTR_MERCURY_ISA_VERSION
	.align		4
.L_42:
        /*003c*/ 	.byte	0x03, 0x5f
        /*003e*/ 	.short	0x0101


	//----- nvinfo : EIATTR_VRC_CTA_INIT_COUNT
	.align		4
        /*0040*/ 	.byte	0x02, 0x4a
	.zero		1
	.zero		1


	//----- nvinfo : EIATTR_SYSCALL_OFFSETS
	.align		4
        /*0044*/ 	.byte	0x04, 0x46
        /*0046*/ 	.short	(.L_44 - .L_43)


	//   ....[0]....
.L_43:
        /*0048*/ 	.word	0x00000140


	//----- nvinfo : EIATTR_EXIT_INSTR_OFFSETS
	.align		4
.L_44:
        /*004c*/ 	.byte	0x04, 0x1c
        /*004e*/ 	.short	(.L_46 - .L_45)


	//   ....[0]....
.L_45:
        /*0050*/ 	.word	0x00000180


	//   ....[1]....
        /*0054*/ 	.word	0x00000390


	//----- nvinfo : EIATTR_CRS_STACK_SIZE
	.align		4
.L_46:
        /*0058*/ 	.byte	0x04, 0x1e
        /*005a*/ 	.short	(.L_48 - .L_47)
.L_47:
        /*005c*/ 	.word	0x00000000


	//----- nvinfo : EIATTR_CBANK_PARAM_SIZE
	.align		4
.L_48:
        /*0060*/ 	.byte	0x03, 0x19
        /*0062*/ 	.short	0x0010


	//----- nvinfo : EIATTR_PARAM_CBANK
	.align		4
        /*0064*/ 	.byte	0x04, 0x0a
        /*0066*/ 	.short	(.L_50 - .L_49)
	.align		4
.L_49:
        /*0068*/ 	.word	index@(.nv.constant0._Z17perfix_sum_simplePim)
        /*006c*/ 	.short	0x0380
        /*006e*/ 	.short	0x0010


	//----- nvinfo : EIATTR_SW_WAR
	.align		4
.L_50:
        /*0070*/ 	.byte	0x04, 0x36
        /*0072*/ 	.short	(.L_52 - .L_51)
.L_51:
        /*0074*/ 	.word	0x00000008
.L_52:


//--------------------- .nv.info._Z8fill_onePim   --------------------------
	.section	.nv.info._Z8fill_onePim,"",@"SHT_CUDA_INFO"
	.sectionflags	@""
	.align	4


	//----- nvinfo : EIATTR_CUDA_API_VERSION
	.align		4
        /*0000*/ 	.byte	0x04, 0x37
        /*0002*/ 	.short	(.L_54 - .L_53)
.L_53:
        /*0004*/ 	.word	0x00000082


	//----- nvinfo : EIATTR_KPARAM_INFO
	.align		4
.L_54:
        /*0008*/ 	.byte	0x04, 0x17
        /*000a*/ 	.short	(.L_56 - .L_55)
.L_55:
        /*000c*/ 	.word	0x00000000
        /*0010*/ 	.short	0x0001
        /*0012*/ 	.short	0x0008
        /*0014*/ 	.byte	0x00, 0xf0, 0x21, 0x00


	//----- nvinfo : EIATTR_KPARAM_INFO
	.align		4
.L_56:
        /*0018*/ 	.byte	0x04, 0x17
        /*001a*/ 	.short	(.L_58 - .L_57)
.L_57:
        /*001c*/ 	.word	0x00000000
        /*0020*/ 	.short	0x0000
        /*0022*/ 	.short	0x0000
        /*0024*/ 	.byte	0x00, 0xf5, 0x21, 0x00


	//----- nvinfo : EIATTR_SPARSE_MMA_MASK
	.align		4
.L_58:
        /*0028*/ 	.byte	0x03, 0x50
        /*002a*/ 	.short	0x0000


	//----- nvinfo : EIATTR_MAXREG_COUNT
	.align		4
        /*002c*/ 	.byte	0x03, 0x1b
        /*002e*/ 	.short	0x00ff


	//----- nvinfo : EIATTR_MERCURY_ISA_VERSION
	.align		4
        /*0030*/ 	.byte	0x03, 0x5f
        /*0032*/ 	.short	0x0101


	//----- nvinfo : EIATTR_VRC_CTA_INIT_COUNT
	.align		4
        /*0034*/ 	.byte	0x02, 0x4a
	.zero		1
	.zero		1


	//----- nvinfo : EIATTR_EXIT_INSTR_OFFSETS
	.align		4
        /*0038*/ 	.byte	0x04, 0x1c
        /*003a*/ 	.short	(.L_60 - .L_59)


	//   ....[0]....
.L_59:
        /*003c*/ 	.word	0x00000080


	//   ....[1]....
        /*0040*/ 	.word	0x000000f0


	//----- nvinfo : EIATTR_CBANK_PARAM_SIZE
	.align		4
.L_60:
        /*0044*/ 	.byte	0x03, 0x19
        /*0046*/ 	.short	0x0010


	//----- nvinfo : EIATTR_PARAM_CBANK
	.align		4
        /*0048*/ 	.byte	0x04, 0x0a
        /*004a*/ 	.short	(.L_62 - .L_61)
	.align		4
.L_61:
        /*004c*/ 	.word	index@(.nv.constant0._Z8fill_onePim)
        /*0050*/ 	.short	0x0380
        /*0052*/ 	.short	0x0010


	//----- nvinfo : EIATTR_SW_WAR
	.align		4
.L_62:
        /*0054*/ 	.byte	0x04, 0x36
        /*0056*/ 	.short	(.L_64 - .L_63)
.L_63:
        /*0058*/ 	.word	0x00000008
.L_64:


//--------------------- .nv.callgraph             --------------------------
	.section	.nv.callgraph,"",@"SHT_CUDA_CALLGRAPH"
	.align	4
	.sectionentsize	8
	.align		4
        /*0000*/ 	.word	0x00000000
	.align		4
        /*0004*/ 	.word	0xffffffff
	.align		4
        /*0008*/ 	.word	index@(_Z17perfix_sum_simplePim)
	.align		4
        /*000c*/ 	.word	index@(vprintf)
	.align		4
        /*0010*/ 	.word	0x00000000
	.align		4
        /*0014*/ 	.word	0xfffffffe
	.align		4
        /*0018*/ 	.word	0x00000000
	.align		4
        /*001c*/ 	.word	0xfffffffd
	.align		4
        /*0020*/ 	.word	0x00000000
	.align		4
        /*0024*/ 	.word	0xfffffffc


//--------------------- .nv.constant4             --------------------------
	.section	.nv.constant4,"a",@progbits
	.align	8
	.align		8
.nv.constant4:
        /*0000*/ 	.dword	$str
	.align		8
        /*0008*/ 	.dword	vprintf


//--------------------- .text._Z10perfix_sumPimm  --------------------------
	.section	.text._Z10perfix_sumPimm,"ax",@progbits
	.align	128
        .global         _Z10perfix_sumPimm
        .type           _Z10perfix_sumPimm,@function
        .size           _Z10perfix_sumPimm,(.L_x_25 - _Z10perfix_sumPimm)
        .other          _Z10perfix_sumPimm,@"STO_CUDA_ENTRY STV_DEFAULT"
_Z10perfix_sumPimm:
.text._Z10perfix_sumPimm:
[----:B------:R-:W0:Y:S01]  /*0000*/  LDC R1, c[0x0][0x37c] ;  /* 0x0000df00ff017b82 */ /* 0x000e220000000800 */
[----:B------:R-:W1:Y:S07]  /*0010*/  S2R R17, SR_TID.X ;  /* 0x0000000000117919 */ /* 0x000e6e0000002100 */
[----:B------:R-:W1:Y:S01]  /*0020*/  S2UR UR4, SR_CTAID.X ;  /* 0x00000000000479c3 */ /* 0x000e620000002500 */
[----:B------:R-:W2:Y:S01]  /*0030*/  LDCU UR5, c[0x0][0x388] ;  /* 0x00007100ff0577ac */ /* 0x000ea20008000800 */
[----:B0-----:R-:W-:Y:S01]  /*0040*/  VIADD R1, R1, 0xfffff000 ;  /* 0xfffff00001017836 */ /* 0x001fe20000000000 */
[----:B------:R-:W0:Y:S05]  /*0050*/  LDCU.64 UR6, c[0x0][0x390] ;  /* 0x00007200ff0677ac */ /* 0x000e2a0008000a00 */
[----:B------:R-:W1:Y:S01]  /*0060*/  LDC R2, c[0x0][0x360] ;  /* 0x0000d800ff027b82 */ /* 0x000e620000000800 */
[----:B--2---:R-:W-:-:S02]  /*0070*/  IMAD.U32 R0, RZ, RZ, UR5 ;  /* 0x00000005ff007e24 */ /* 0x004fc4000f8e00ff */
[----:B-1----:R-:W-:-:S04]  /*0080*/  IMAD R3, R2, UR4, R17 ;  /* 0x0000000402037c24 */ /* 0x002fc8000f8e0211 */
[----:B------:R-:W-:-:S05]  /*0090*/  IMAD R2, R3, R0, RZ ;  /* 0x0000000003027224 */ /* 0x000fca00078e02ff */
[----:B0-----:R-:W-:Y:S02]  /*00a0*/  ISETP.GE.U32.AND P0, PT, R2, UR6, PT ;  /* 0x0000000602007c0c */ /* 0x001fe4000bf06070 */
[----:B------:R-:W-:-:S04]  /*00b0*/  SHF.R.S32.HI R3, RZ, 0x1f, R2 ;  /* 0x0000001fff037819 */ /* 0x000fc80000011402 */
[----:B------:R-:W-:-:S13]  /*00c0*/  ISETP.GE.U32.AND.EX P0, PT, R3, UR7, PT, P0 ;  /* 0x0000000703007c0c */ /* 0x000fda000bf06100 */
[----:B------:R-:W-:Y:S05]  /*00d0*/  @P0 EXIT ;  /* 0x000000000000094d */ /* 0x000fea0003800000 */
[----:B------:R-:W0:Y:S01]  /*00e0*/  LDCU UR4, c[0x0][0x38c] ;  /* 0x00007180ff0477ac */ /* 0x000e220008000800 */
[----:B------:R-:W-:Y:S01]  /*00f0*/  ISETP.NE.U32.AND P0, PT, R0, RZ, PT ;  /* 0x000000ff0000720c */ /* 0x000fe20003f05070 */
[----:B------:R-:W1:Y:S01]  /*0100*/  LDCU.64 UR6, c[0x0][0x358] ;  /* 0x00006b00ff0677ac */ /* 0x000e620008000a00 */
[----:B0-----:R-:W-:-:S05]  /*0110*/  IMAD.U32 R16, RZ, RZ, UR4 ;  /* 0x00000004ff107e24 */ /* 0x001fca000f8e00ff */
[----:B------:R-:W-:-:S13]  /*0120*/  ISETP.NE.AND.EX P0, PT, R16, RZ, PT, P0 ;  /* 0x000000ff1000720c */ /* 0x000fda0003f05300 */
[----:B-1----:R-:W-:Y:S05]  /*0130*/  @!P0 BRA `(.L_x_0) ;  /* 0x0000000400cc8947 */ /* 0x002fea0003800000 */
[C---:B------:R-:W-:Y:S01]  /*0140*/  ISETP.GE.U32.AND P2, PT, R0.reuse, 0x10, PT ;  /* 0x000000100000780c */ /* 0x040fe20003f46070 */
[----:B------:R-:W-:Y:S01]  /*0150*/  IMAD.MOV.U32 R20, RZ, RZ, RZ ;  /* 0x000000ffff147224 */ /* 0x000fe200078e00ff */
[----:B------:R-:W-:Y:S01]  /*0160*/  LOP3.LUT R25, R0, 0xf, RZ, 0xc0, !PT ;  /* 0x0000000f00197812 */ /* 0x000fe200078ec0ff */
[----:B------:R-:W-:Y:S01]  /*0170*/  IMAD.MOV.U32 R22, RZ, RZ, RZ ;  /* 0x000000ffff167224 */ /* 0x000fe200078e00ff */
[----:B------:R-:W-:Y:S02]  /*0180*/  ISETP.GE.U32.AND.EX P2, PT, R16, RZ, PT, P2 ;  /* 0x000000ff1000720c */ /* 0x000fe40003f46120 */
[----:B------:R-:W-:-:S04]  /*0190*/  ISETP.NE.U32.AND P1, PT, R25, RZ, PT ;  /* 0x000000ff1900720c */ /* 0x000fc80003f25070 */
[----:B------:R-:W-:-:S07]  /*01a0*/  ISETP.NE.AND.EX P1, PT, RZ, RZ, PT, P1 ;  /* 0x000000ffff00720c */ /* 0x000fce0003f25310 */
[----:B------:R-:W-:Y:S06]  /*01b0*/  @!P2 BRA `(.L_x_1) ;  /* 0x00000000008ca947 */ /* 0x000fec0003800000 */
[----:B------:R-:W0:Y:S01]  /*01c0*/  LDC R22, c[0x0][0x38c] ;  /* 0x0000e300ff167b82 */ /* 0x000e220000000800 */
[----:B------:R-:W-:Y:S01]  /*01d0*/  LOP3.LUT R20, R0, 0xfffffff0, RZ, 0xc0, !PT ;  /* 0xfffffff000147812 */ /* 0x000fe200078ec0ff */
[----:B------:R-:W-:Y:S01]  /*01e0*/  IMAD.MOV.U32 R21, RZ, RZ, RZ ;  /* 0x000000ffff157224 */ /* 0x000fe200078e00ff */
[----:B------:R-:W1:Y:S01]  /*01f0*/  LDCU.64 UR4, c[0x0][0x380] ;  /* 0x00007000ff0477ac */ /* 0x000e620008000a00 */
[----:B------:R-:W-:-:S07]  /*0200*/  IMAD.MOV.U32 R23, RZ, RZ, RZ ;  /* 0x000000ffff177224 */ /* 0x000fce00078e00ff */
.L_x_2:
[----:B---3--:R-:W-:-:S05]  /*0210*/  IADD3 R4, P2, PT, R2, R21, RZ ;  /* 0x0000001502047210 */ /* 0x008fca0007f5e0ff */
[----:B------:R-:W-:Y:S01]  /*0220*/  IMAD.X R5, R3, 0x1, R23, P2 ;  /* 0x0000000103057824 */ /* 0x000fe200010e0617 */
[----:B-1----:R-:W-:-:S04]  /*0230*/  LEA R18, P2, R4, UR4, 0x2 ;  /* 0x0000000404127c11 */ /* 0x002fc8000f8410ff */
[----:B------:R-:W-:-:S05]  /*0240*/  LEA.HI.X R19, R4, UR5, R5, 0x2, P2 ;  /* 0x0000000504137c11 */ /* 0x000fca00090f1405 */
[----:B------:R-:W2:Y:S04]  /*0250*/  LDG.E R8, desc[UR6][R18.64] ;  /* 0x0000000612087981 */ /* 0x000ea8000c1e1900 */
[----:B------:R-:W2:Y:S04]  /*0260*/  LDG.E R9, desc[UR6][R18.64+0x4] ;  /* 0x0000040612097981 */ /* 0x000ea8000c1e1900 */
[----:B------:R-:W2:Y:S04]  /*0270*/  LDG.E R10, desc[UR6][R18.64+0x8] ;  /* 0x00000806120a7981 */ /* 0x000ea8000c1e1900 */
[----:B------:R-:W2:Y:S01]  /*0280*/  LDG.E R11, desc[UR6][R18.64+0xc] ;  /* 0x00000c06120b7981 */ /* 0x000ea2000c1e1900 */
[----:B------:R-:W-:-:S03]  /*0290*/  IMAD.U32 R24, R21, 0x4, R1 ;  /* 0x0000000415187824 */ /* 0x000fc600078e0001 */
[----:B------:R-:W3:Y:S04]  /*02a0*/  LDG.E R4, desc[UR6][R18.64+0x10] ;  /* 0x0000100612047981 */ /* 0x000ee8000c1e1900 */
[----:B------:R-:W3:Y:S04]  /*02b0*/  LDG.E R5, desc[UR6][R18.64+0x14] ;  /* 0x0000140612057981 */ /* 0x000ee8000c1e1900 */
[----:B------:R-:W3:Y:S04]  /*02c0*/  LDG.E R6, desc[UR6][R18.64+0x18] ;  /* 0x0000180612067981 */ /* 0x000ee8000c1e1900 */
[----:B------:R-:W3:Y:S04]  /*02d0*/  LDG.E R7, desc[UR6][R18.64+0x1c] ;  /* 0x00001c0612077981 */ /* 0x000ee8000c1e1900 */
[----:B------:R-:W4:Y:S04]  /*02e0*/  LDG.E R12, desc[UR6][R18.64+0x30] ;  /* 0x00003006120c7981 */ /* 0x000f28000c1e1900 */
[----:B------:R-:W4:Y:S04]  /*02f0*/  LDG.E R13, desc[UR6][R18.64+0x34] ;  /* 0x00003406120d7981 */ /* 0x000f28000c1e1900 */
[----:B------:R-:W4:Y:S04]  /*0300*/  LDG.E R14, desc[UR6][R18.64+0x38] ;  /* 0x00003806120e7981 */ /* 0x000f28000c1e1900 */
[----:B------:R-:W4:Y:S04]  /*0310*/  LDG.E R15, desc[UR6][R18.64+0x3c] ;  /* 0x00003c06120f7981 */ /* 0x000f28000c1e1900 */
[----:B--2---:R1:W-:Y:S04]  /*0320*/  STL.128 [R24], R8 ;  /* 0x0000000818007387 */ /* 0x0043e80000100c00 */
[----:B-1----:R-:W2:Y:S04]  /*0330*/  LDG.E R8, desc[UR6][R18.64+0x20] ;  /* 0x0000200612087981 */ /* 0x002ea8000c1e1900 */
[----:B------:R-:W2:Y:S04]  /*0340*/  LDG.E R9, desc[UR6][R18.64+0x24] ;  /* 0x0000240612097981 */ /* 0x000ea8000c1e1900 */
[----:B------:R-:W2:Y:S04]  /*0350*/  LDG.E R10, desc[UR6][R18.64+0x28] ;  /* 0x00002806120a7981 */ /* 0x000ea8000c1e1900 */
[----:B------:R-:W2:Y:S01]  /*0360*/  LDG.E R11, desc[UR6][R18.64+0x2c] ;  /* 0x00002c06120b7981 */ /* 0x000ea2000c1e1900 */
[----:B------:R-:W-:-:S03]  /*0370*/  IADD3 R21, P2, PT, R21, 0x10, RZ ;  /* 0x0000001015157810 */ /* 0x000fc60007f5e0ff */
[----:B---3--:R3:W-:Y:S02]  /*0380*/  STL.128 [R24+0x10], R4 ;  /* 0x0000100418007387 */ /* 0x0087e40000100c00 */
[----:B------:R-:W-:Y:S01]  /*0390*/  IMAD.X R23, RZ, RZ, R23, P2 ;  /* 0x000000ffff177224 */ /* 0x000fe200010e0617 */
[----:B------:R-:W-:Y:S01]  /*03a0*/  ISETP.NE.U32.AND P2, PT, R21, R20, PT ;  /* 0x000000141500720c */ /* 0x000fe20003f45070 */
[----:B----4-:R3:W-:Y:S03]  /*03b0*/  STL.128 [R24+0x30], R12 ;  /* 0x0000300c18007387 */ /* 0x0107e60000100c00 */
[----:B0-----:R-:W-:Y:S01]  /*03c0*/  ISETP.NE.AND.EX P2, PT, R23, R22, PT, P2 ;  /* 0x000000161700720c */ /* 0x001fe20003f45320 */
[----:B--2---:R3:W-:-:S12]  /*03d0*/  STL.128 [R24+0x20], R8 ;  /* 0x0000200818007387 */ /* 0x0047d80000100c00 */
[----:B------:R-:W-:Y:S05]  /*03e0*/  @P2 BRA `(.L_x_2) ;  /* 0xfffffffc00882947 */ /* 0x000fea000383ffff */
.L_x_1:
[----:B------:R-:W-:Y:S05]  /*03f0*/  @!P1 BRA `(.L_x_0) ;  /* 0x00000004001c9947 */ /* 0x000fea0003800000 */
[----:B------:R-:W-:Y:S02]  /*0400*/  ISETP.GE.U32.AND P2, PT, R25, 0x8, PT ;  /* 0x000000081900780c */ /* 0x000fe40003f46070 */
[----:B---3--:R-:W-:Y:S02]  /*0410*/  LOP3.LUT R15, R0, 0x7, RZ, 0xc0, !PT ;  /* 0x00000007000f7812 */ /* 0x008fe400078ec0ff */
[----:B------:R-:W-:Y:S02]  /*0420*/  ISETP.GE.U32.AND.EX P2, PT, RZ, RZ, PT, P2 ;  /* 0x000000ffff00720c */ /* 0x000fe40003f46120 */
[----:B------:R-:W-:-:S04]  /*0430*/  ISETP.NE.U32.AND P1, PT, R15, RZ, PT ;  /* 0x000000ff0f00720c */ /* 0x000fc80003f25070 */
[----:B------:R-:W-:-:S07]  /*0440*/  ISETP.NE.AND.EX P1, PT, RZ, RZ, PT, P1 ;  /* 0x000000ffff00720c */ /* 0x000fce0003f25310 */
[----:B------:R-:W-:Y:S06]  /*0450*/  @!P2 BRA `(.L_x_3) ;  /* 0x000000000060a947 */ /* 0x000fec0003800000 */
[----:B------:R-:W0:Y:S01]  /*0460*/  LDCU.64 UR4, c[0x0][0x380] ;  /* 0x00007000ff0477ac */ /* 0x000e220008000a00 */
[----:B------:R-:W-:-:S05]  /*0470*/  IADD3 R5, P2, PT, R2, R20, RZ ;  /* 0x0000001402057210 */ /* 0x000fca0007f5e0ff */
[----:B------:R-:W-:Y:S01]  /*0480*/  IMAD.X R6, R3, 0x1, R22, P2 ;  /* 0x0000000103067824 */ /* 0x000fe200010e0616 */
[----:B0-----:R-:W-:-:S04]  /*0490*/  LEA R4, P2, R5, UR4, 0x2 ;  /* 0x0000000405047c11 */ /* 0x001fc8000f8410ff */
[----:B------:R-:W-:-:S05]  /*04a0*/  LEA.HI.X R5, R5, UR5, R6, 0x2, P2 ;  /* 0x0000000505057c11 */ /* 0x000fca00090f1406 */
[----:B------:R-:W2:Y:S04]  /*04b0*/  LDG.E R6, desc[UR6][R4.64] ;  /* 0x0000000604067981 */ /* 0x000ea8000c1e1900 */
[----:B------:R-:W3:Y:S04]  /*04c0*/  LDG.E R7, desc[UR6][R4.64+0x4] ;  /* 0x0000040604077981 */ /* 0x000ee8000c1e1900 */
[----:B------:R-:W4:Y:S04]  /*04d0*/  LDG.E R8, desc[UR6][R4.64+0x8] ;  /* 0x0000080604087981 */ /* 0x000f28000c1e1900 */
[----:B------:R-:W5:Y:S04]  /*04e0*/  LDG.E R9, desc[UR6][R4.64+0xc] ;  /* 0x00000c0604097981 */ /* 0x000f68000c1e1900 */
[----:B------:R-:W5:Y:S04]  /*04f0*/  LDG.E R10, desc[UR6][R4.64+0x10] ;  /* 0x00001006040a7981 */ /* 0x000f68000c1e1900 */
[----:B------:R-:W5:Y:S04]  /*0500*/  LDG.E R11, desc[UR6][R4.64+0x14] ;  /* 0x00001406040b7981 */ /* 0x000f68000c1e1900 */
[----:B------:R-:W5:Y:S04]  /*0510*/  LDG.E R12, desc[UR6][R4.64+0x18] ;  /* 0x00001806040c7981 */ /* 0x000f68000c1e1900 */
[----:B------:R-:W5:Y:S01]  /*0520*/  LDG.E R13, desc[UR6][R4.64+0x1c] ;  /* 0x00001c06040d7981 */ /* 0x000f62000c1e1900 */
[C---:B------:R-:W-:Y:S01]  /*0530*/  IMAD.U32 R14, R20.reuse, 0x4, R1 ;  /* 0x00000004140e7824 */ /* 0x040fe200078e0001 */
[----:B------:R-:W-:-:S05]  /*0540*/  IADD3 R20, P2, PT, R20, 0x8, RZ ;  /* 0x0000000814147810 */ /* 0x000fca0007f5e0ff */
[----:B------:R-:W-:Y:S01]  /*0550*/  IMAD.X R22, RZ, RZ, R22, P2 ;  /* 0x000000ffff167224 */ /* 0x000fe200010e0616 */
[----:B--2---:R0:W-:Y:S04]  /*0560*/  STL [R14], R6 ;  /* 0x000000060e007387 */ /* 0x0041e80000100800 */
[----:B---3--:R0:W-:Y:S04]  /*0570*/  STL [R14+0x4], R7 ;  /* 0x000004070e007387 */ /* 0x0081e80000100800 */
[----:B----4-:R0:W-:Y:S04]  /*0580*/  STL [R14+0x8], R8 ;  /* 0x000008080e007387 */ /* 0x0101e80000100800 */
[----:B-----5:R0:W-:Y:S04]  /*0590*/  STL [R14+0xc], R9 ;  /* 0x00000c090e007387 */ /* 0x0201e80000100800 */
[----:B------:R0:W-:Y:S04]  /*05a0*/  STL [R14+0x10], R10 ;  /* 0x0000100a0e007387 */ /* 0x0001e80000100800 */
[----:B------:R0:W-:Y:S04]  /*05b0*/  STL [R14+0x14], R11 ;  /* 0x0000140b0e007387 */ /* 0x0001e80000100800 */
[----:B------:R0:W-:Y:S04]  /*05c0*/  STL [R14+0x18], R12 ;  /* 0x0000180c0e007387 */ /* 0x0001e80000100800 */
[----:B------:R0:W-:Y:S02]  /*05d0*/  STL [R14+0x1c], R13 ;  /* 0x00001c0d0e007387 */ /* 0x0001e40000100800 */
.L_x_3:
[----:B------:R-:W-:Y:S05]  /*05e0*/  @!P1 BRA `(.L_x_0) ;  /* 0x0000000000a09947 */ /* 0x000fea0003800000 */
[----:B------:R-:W-:Y:S02]  /*05f0*/  ISETP.GE.U32.AND P2, PT, R15, 0x4, PT ;  /* 0x000000040f00780c */ /* 0x000fe40003f46070 */
[----:B0-----:R-:W-:Y:S02]  /*0600*/  LOP3.LUT R9, R0, 0x3, RZ, 0xc0, !PT ;  /* 0x0000000300097812 */ /* 0x001fe400078ec0ff */
        /* <DEDUP_REMOVED lines=12> */
[----:B------:R-:W5:Y:S01]  /*06d0*/  LDG.E R12, desc[UR6][R4.64+0xc] ;  /* 0x00000c06040c7981 */ /* 0x000f62000c1e1900 */
[C---:B------:R-:W-:Y:S01]  /*06e0*/  IMAD.U32 R7, R20.reuse, 0x4, R1 ;  /* 0x0000000414077824 */ /* 0x040fe200078e0001 */
[----:B------:R-:W-:-:S05]  /*06f0*/  IADD3 R20, P2, PT, R20, 0x4, RZ ;  /* 0x0000000414147810 */ /* 0x000fca0007f5e0ff */
[----:B------:R-:W-:Y:S01]  /*0700*/  IMAD.X R22, RZ, RZ, R22, P2 ;  /* 0x000000ffff167224 */ /* 0x000fe200010e0616 */
[----:B--2---:R0:W-:Y:S04]  /*0710*/  STL [R7], R6 ;  /* 0x0000000607007387 */ /* 0x0041e80000100800 */
[----:B---3--:R0:W-:Y:S04]  /*0720*/  STL [R7+0x4], R8 ;  /* 0x0000040807007387 */ /* 0x0081e80000100800 */
[----:B----4-:R0:W-:Y:S04]  /*0730*/  STL [R7+0x8], R10 ;  /* 0x0000080a07007387 */ /* 0x0101e80000100800 */
[----:B-----5:R0:W-:Y:S02]  /*0740*/  STL [R7+0xc], R12 ;  /* 0x00000c0c07007387 */ /* 0x0201e40000100800 */
.L_x_4:
[----:B------:R-:W-:Y:S05]  /*0750*/  @!P1 BRA `(.L_x_0) ;  /* 0x0000000000449947 */ /* 0x000fea0003800000 */
[----:B------:R-:W1:Y:S01]  /*0760*/  LDCU.64 UR8, c[0x0][0x380] ;  /* 0x00007000ff0877ac */ /* 0x000e620008000a00 */
[----:B------:R-:W-:Y:S01]  /*0770*/  UMOV UR4, URZ ;  /* 0x000000ff00047c82 */ /* 0x000fe20008000000 */
[----:B------:R-:W-:-:S05]  /*0780*/  UMOV UR5, URZ ;  /* 0x000000ff00057c82 */ /* 0x000fca0008000000 */
.L_x_5:
[----:B------:R-:W-:-:S05]  /*0790*/  IADD3 R5, P1, PT, R2, R20, RZ ;  /* 0x0000001402057210 */ /* 0x000fca0007f3e0ff */
[----:B0-----:R-:W-:Y:S01]  /*07a0*/  IMAD.X R6, R3, 0x1, R22, P1 ;  /* 0x0000000103067824 */ /* 0x001fe200008e0616 */
[----:B-12---:R-:W-:-:S04]  /*07b0*/  LEA R4, P1, R5, UR8, 0x2 ;  /* 0x0000000805047c11 */ /* 0x006fc8000f8210ff */
[----:B------:R-:W-:-:S05]  /*07c0*/  LEA.HI.X R5, R5, UR9, R6, 0x2, P1 ;  /* 0x0000000905057c11 */ /* 0x000fca00088f1406 */
[----:B------:R-:W2:Y:S01]  /*07d0*/  LDG.E R4, desc[UR6][R4.64] ;  /* 0x0000000604047981 */ /* 0x000ea2000c1e1900 */
[C---:B------:R-:W-:Y:S01]  /*07e0*/  IMAD.U32 R7, R20.reuse, 0x4, R1 ;  /* 0x0000000414077824 */ /* 0x040fe200078e0001 */
[----:B------:R-:W-:Y:S01]  /*07f0*/  UIADD3 UR4, UP0, UPT, UR4, 0x1, URZ ;  /* 0x0000000104047890 */ /* 0x000fe2000ff1e0ff */
[----:B------:R-:W-:-:S03]  /*0800*/  IADD3 R20, P2, PT, R20, 0x1, RZ ;  /* 0x0000000114147810 */ /* 0x000fc60007f5e0ff */
[----:B------:R-:W-:Y:S02]  /*0810*/  UIADD3.X UR5, UPT, UPT, URZ, UR5, URZ, UP0, !UPT ;  /* 0x00000005ff057290 */ /* 0x000fe400087fe4ff */
[----:B------:R-:W-:Y:S01]  /*0820*/  ISETP.NE.U32.AND P1, PT, R9, UR4, PT ;  /* 0x0000000409007c0c */ /* 0x000fe2000bf25070 */
[----:B------:R-:W-:-:S03]  /*0830*/  IMAD.X R22, RZ, RZ, R22, P2 ;  /* 0x000000ffff167224 */ /* 0x000fc600010e0616 */
[----:B------:R-:W-:Y:S01]  /*0840*/  ISETP.NE.AND.EX P1, PT, RZ, UR5, PT, P1 ;  /* 0x00000005ff007c0c */ /* 0x000fe2000bf25310 */
[----:B--2---:R2:W-:-:S12]  /*0850*/  STL [R7], R4 ;  /* 0x0000000407007387 */ /* 0x0045d80000100800 */
[----:B------:R-:W-:Y:S05]  /*0860*/  @P1 BRA `(.L_x_5) ;  /* 0xfffffffc00c81947 */ /* 0x000fea000383ffff */
.L_x_0:
[----:B------:R-:W-:-:S05]  /*0870*/  IMAD.U32 R23, R0, 0x4, R1 ;  /* 0x0000000400177824 */ /* 0x000fca00078e0001 */
[----:B--23--:R-:W2:Y:S01]  /*0880*/  LDL R4, [R23+-0x4] ;  /* 0xfffffc0017047983 */ /* 0x00cea20000100800 */
[----:B------:R-:W1:Y:S01]  /*0890*/  S2UR UR5, SR_CgaCtaId ;  /* 0x00000000000579c3 */ /* 0x000e620000008800 */
[----:B------:R-:W-:Y:S01]  /*08a0*/  UMOV UR4, 0x400 ;  /* 0x0000040000047882 */ /* 0x000fe20000000000 */
[----:B------:R-:W-:Y:S01]  /*08b0*/  ISETP.NE.AND P1, PT, R17, RZ, PT ;  /* 0x000000ff1100720c */ /* 0x000fe20003f25270 */
[----:B-1----:R-:W-:-:S06]  /*08c0*/  ULEA UR4, UR5, UR4, 0x18 ;  /* 0x0000000405047291 */ /* 0x002fcc000f8ec0ff */
[----:B------:R-:W-:-:S05]  /*08d0*/  LEA R29, R17, UR4, 0x2 ;  /* 0x00000004111d7c11 */ /* 0x000fca000f8e10ff */
[----:B--2---:R1:W-:Y:S01]  /*08e0*/  STS [R29], R4 ;  /* 0x000000041d007388 */ /* 0x0043e20000000800 */
[----:B------:R-:W-:Y:S05]  /*08f0*/  @!P1 BRA `(.L_x_6) ;  /* 0x0000000800249947 */ /* 0x000fea0003800000 */
[C---:B------:R-:W-:Y:S01]  /*0900*/  LOP3.LUT R21, R0.reuse, 0xf, RZ, 0xc0, !PT ;  /* 0x0000000f00157812 */ /* 0x040fe200078ec0ff */
[----:B------:R-:W-:Y:S01]  /*0910*/  IMAD.MOV.U32 R25, RZ, RZ, 0x1 ;  /* 0x00000001ff197424 */ /* 0x000fe200078e00ff */
[----:B------:R-:W-:Y:S01]  /*0920*/  LOP3.LUT R20, R0, 0x7, RZ, 0xc0, !PT ;  /* 0x0000000700147812 */ /* 0x000fe200078ec0ff */
[----:B------:R-:W-:Y:S01]  /*0930*/  IMAD.MOV.U32 R24, RZ, RZ, RZ ;  /* 0x000000ffff187224 */ /* 0x000fe200078e00ff */
[----:B------:R-:W-:Y:S02]  /*0940*/  IADD3 R5, P0, PT, R21, -0x1, RZ ;  /* 0xffffffff15057810 */ /* 0x000fe40007f1e0ff */
[----:B-1----:R-:W-:Y:S02]  /*0950*/  IADD3 R4, P3, PT, R20, -0x1, RZ ;  /* 0xffffffff14047810 */ /* 0x002fe40007f7e0ff */
[----:B------:R-:W-:Y:S01]  /*0960*/  ISETP.GE.U32.AND P1, PT, R5, 0x7, PT ;  /* 0x000000070500780c */ /* 0x000fe20003f26070 */
[----:B------:R-:W-:Y:S01]  /*0970*/  IMAD.X R5, RZ, RZ, -0x1, P0 ;  /* 0xffffffffff057424 */ /* 0x000fe200000e06ff */
[----:B------:R-:W-:Y:S01]  /*0980*/  ISETP.GE.U32.AND P2, PT, R4, 0x3, PT ;  /* 0x000000030400780c */ /* 0x000fe20003f46070 */
[----:B------:R-:W-:Y:S01]  /*0990*/  IMAD.X R4, RZ, RZ, -0x1, P3 ;  /* 0xffffffffff047424 */ /* 0x000fe200018e06ff */
[----:B------:R-:W-:-:S02]  /*09a0*/  LOP3.LUT R19, R0, 0xfffffff0, RZ, 0xc0, !PT ;  /* 0xfffffff000137812 */ /* 0x000fc400078ec0ff */
[----:B------:R-:W-:Y:S02]  /*09b0*/  ISETP.GE.U32.AND.EX P1, PT, R5, RZ, PT, P1 ;  /* 0x000000ff0500720c */ /* 0x000fe40003f26110 */
[----:B------:R-:W-:Y:S02]  /*09c0*/  ISETP.GE.U32.AND.EX P2, PT, R4, RZ, PT, P2 ;  /* 0x000000ff0400720c */ /* 0x000fe40003f46120 */
[----:B------:R-:W-:-:S11]  /*09d0*/  LOP3.LUT R18, R0, 0x3, RZ, 0xc0, !PT ;  /* 0x0000000300127812 */ /* 0x000fd600078ec0ff */
.L_x_12:
[----:B-1----:R-:W1:Y:S01]  /*09e0*/  LDCU.64 UR8, c[0x0][0x388] ;  /* 0x00007100ff0877ac */ /* 0x002e620008000a00 */
[----:B0-----:R-:W-:-:S05]  /*09f0*/  IMAD.IADD R4, R17, 0x1, -R25 ;  /* 0x0000000111047824 */ /* 0x001fca00078e0a19 */
[----:B------:R-:W-:Y:S01]  /*0a00*/  LEA R22, R4, UR4, 0x2 ;  /* 0x0000000404167c11 */ /* 0x000fe2000f8e10ff */
[----:B-1----:R-:W-:Y:S02]  /*0a10*/  IMAD.U32 R0, RZ, RZ, UR8 ;  /* 0x00000008ff007e24 */ /* 0x002fe4000f8e00ff */
[----:B------:R-:W-:Y:S01]  /*0a20*/  IMAD.U32 R16, RZ, RZ, UR9 ;  /* 0x00000009ff107e24 */ /* 0x000fe2000f8e00ff */
[----:B------:R-:W-:Y:S05]  /*0a30*/  WARPSYNC.ALL ;  /* 0x0000000000007948 */ /* 0x000fea0003800000 */
[----:B------:R-:W-:Y:S01]  /*0a40*/  BAR.SYNC.DEFER_BLOCKING 0x0 ;  /* 0x0000000000007b1d */ /* 0x000fe20000010000 */
[----:B------:R-:W-:-:S04]  /*0a50*/  ISETP.NE.U32.AND P0, PT, R0, RZ, PT ;  /* 0x000000ff0000720c */ /* 0x000fc80003f05070 */
[----:B------:R-:W-:-:S13]  /*0a60*/  ISETP.NE.AND.EX P0, PT, R16, RZ, PT, P0 ;  /* 0x000000ff1000720c */ /* 0x000fda0003f05300 */
[----:B--234-:R-:W-:Y:S05]  /*0a70*/  @!P0 BRA `(.L_x_7) ;  /* 0x0000000400a48947 */ /* 0x01cfea0003800000 */
[----:B------:R-:W1:Y:S01]  /*0a80*/  LDS R22, [R22] ;  /* 0x0000000016167984 */ /* 0x000e620000000800 */
[----:B------:R-:W-:Y:S01]  /*0a90*/  ISETP.GE.U32.AND P3, PT, R0, 0x10, PT ;  /* 0x000000100000780c */ /* 0x000fe20003f66070 */
[----:B------:R-:W-:-:S03]  /*0aa0*/  IMAD.MOV.U32 R4, RZ, RZ, RZ ;  /* 0x000000ffff047224 */ /* 0x000fc600078e00ff */
[----:B------:R-:W-:-:S13]  /*0ab0*/  ISETP.GE.U32.AND.EX P3, PT, R16, RZ, PT, P3 ;  /* 0x000000ff1000720c */ /* 0x000fda0003f66130 */
[----:B------:R-:W-:Y:S05]  /*0ac0*/  @!P3 BRA `(.L_x_8) ;  /* 0x000000000088b947 */ /* 0x000fea0003800000 */
[----:B------:R-:W2:Y:S01]  /*0ad0*/  LDC R27, c[0x0][0x38c] ;  /* 0x0000e300ff1b7b82 */ /* 0x000ea20000000800 */
[----:B------:R-:W-:Y:S02]  /*0ae0*/  VIADD R26, R1, 0x20 ;  /* 0x00000020011a7836 */ /* 0x000fe40000000000 */
[----:B------:R-:W-:-:S07]  /*0af0*/  IMAD.MOV.U32 R28, RZ, RZ, R19 ;  /* 0x000000ffff1c7224 */ /* 0x000fce00078e0013 */
.L_x_9:
[----:B0-----:R-:W1:Y:S04]  /*0b00*/  LDL.128 R4, [R26+-0x20] ;  /* 0xffffe0001a047983 */ /* 0x001e680000100c00 */
[----:B------:R-:W3:Y:S04]  /*0b10*/  LDL.128 R12, [R26+-0x10] ;  /* 0xfffff0001a0c7983 */ /* 0x000ee80000100c00 */
[----:B------:R-:W4:Y:S01]  /*0b20*/  LDL.128 R8, [R26] ;  /* 0x000000001a087983 */ /* 0x000f220000100c00 */
[----:B------:R-:W-:Y:S01]  /*0b30*/  IADD3 R28, P3, PT, R28, -0x10, RZ ;  /* 0xfffffff01c1c7810 */ /* 0x000fe20007f7e0ff */
[----:B-1----:R-:W-:-:S02]  /*0b40*/  IMAD.IADD R4, R22, 0x1, R4 ;  /* 0x0000000116047824 */ /* 0x002fc400078e0204 */
[C---:B------:R-:W-:Y:S02]  /*0b50*/  IMAD.IADD R5, R22.reuse, 0x1, R5 ;  /* 0x0000000116057824 */ /* 0x040fe400078e0205 */
[C---:B------:R-:W-:Y:S02]  /*0b60*/  IMAD.IADD R6, R22.reuse, 0x1, R6 ;  /* 0x0000000116067824 */ /* 0x040fe400078e0206 */
[----:B------:R-:W-:-:S05]  /*0b70*/  IMAD.IADD R7, R22, 0x1, R7 ;  /* 0x0000000116077824 */ /* 0x000fca00078e0207 */
[----:B------:R0:W-:Y:S04]  /*0b80*/  STL.128 [R26+-0x20], R4 ;  /* 0xffffe0041a007387 */ /* 0x0001e80000100c00 */
[----:B0-----:R-:W5:Y:S01]  /*0b90*/  LDL.128 R4, [R26+0x10] ;  /* 0x000010001a047983 */ /* 0x001f620000100c00 */
[----:B--2---:R-:W-:Y:S02]  /*0ba0*/  IADD3.X R27, PT, PT, R27, -0x1, RZ, P3, !PT ;  /* 0xffffffff1b1b7810 */ /* 0x004fe40001ffe4ff */
[----:B------:R-:W-:-:S04]  /*0bb0*/  ISETP.NE.U32.AND P3, PT, R28, RZ, PT ;  /* 0x000000ff1c00720c */ /* 0x000fc80003f65070 */
[----:B------:R-:W-:Y:S01]  /*0bc0*/  ISETP.NE.AND.EX P3, PT, R27, RZ, PT, P3 ;  /* 0x000000ff1b00720c */ /* 0x000fe20003f65330 */
[C---:B---3--:R-:W-:Y:S02]  /*0bd0*/  IMAD.IADD R12, R22.reuse, 0x1, R12 ;  /* 0x00000001160c7824 */ /* 0x048fe400078e020c */
[C---:B------:R-:W-:Y:S02]  /*0be0*/  IMAD.IADD R13, R22.reuse, 0x1, R13 ;  /* 0x00000001160d7824 */ /* 0x040fe400078e020d */
[C---:B------:R-:W-:Y:S02]  /*0bf0*/  IMAD.IADD R14, R22.reuse, 0x1, R14 ;  /* 0x00000001160e7824 */ /* 0x040fe400078e020e */
[C---:B------:R-:W-:Y:S02]  /*0c00*/  IMAD.IADD R15, R22.reuse, 0x1, R15 ;  /* 0x00000001160f7824 */ /* 0x040fe400078e020f */
[C---:B----4-:R-:W-:Y:S02]  /*0c10*/  IMAD.IADD R8, R22.reuse, 0x1, R8 ;  /* 0x0000000116087824 */ /* 0x050fe400078e0208 */
[----:B------:R-:W-:-:S02]  /*0c20*/  IMAD.IADD R9, R22, 0x1, R9 ;  /* 0x0000000116097824 */ /* 0x000fc400078e0209 */
[C---:B------:R-:W-:Y:S02]  /*0c30*/  IMAD.IADD R10, R22.reuse, 0x1, R10 ;  /* 0x00000001160a7824 */ /* 0x040fe400078e020a */
[C---:B------:R-:W-:Y:S01]  /*0c40*/  IMAD.IADD R11, R22.reuse, 0x1, R11 ;  /* 0x00000001160b7824 */ /* 0x040fe200078e020b */
[----:B------:R-:W-:Y:S04]  /*0c50*/  STL.128 [R26+-0x10], R12 ;  /* 0xfffff00c1a007387 */ /* 0x000fe80000100c00 */
[----:B------:R-:W-:Y:S01]  /*0c60*/  STL.128 [R26], R8 ;  /* 0x000000081a007387 */ /* 0x000fe20000100c00 */
[C---:B-----5:R-:W-:Y:S02]  /*0c70*/  IMAD.IADD R4, R22.reuse, 0x1, R4 ;  /* 0x0000000116047824 */ /* 0x060fe400078e0204 */
[----:B------:R-:W-:-:S02]  /*0c80*/  IMAD.IADD R5, R22, 0x1, R5 ;  /* 0x0000000116057824 */ /* 0x000fc400078e0205 */
[C---:B------:R-:W-:Y:S02]  /*0c90*/  IMAD.IADD R6, R22.reuse, 0x1, R6 ;  /* 0x0000000116067824 */ /* 0x040fe400078e0206 */
[----:B------:R-:W-:-:S05]  /*0ca0*/  IMAD.IADD R7, R22, 0x1, R7 ;  /* 0x0000000116077824 */ /* 0x000fca00078e0207 */
[----:B------:R0:W-:Y:S02]  /*0cb0*/  STL.128 [R26+0x10], R4 ;  /* 0x000010041a007387 */ /* 0x0001e40000100c00 */
[----:B0-----:R-:W-:Y:S01]  /*0cc0*/  VIADD R26, R26, 0x40 ;  /* 0x000000401a1a7836 */ /* 0x001fe20000000000 */
[----:B------:R-:W-:Y:S06]  /*0cd0*/  @P3 BRA `(.L_x_9) ;  /* 0xfffffffc00883947 */ /* 0x000fec000383ffff */
[----:B------:R-:W-:-:S07]  /*0ce0*/  IMAD.MOV.U32 R4, RZ, RZ, R19 ;  /* 0x000000ffff047224 */ /* 0x000fce00078e0013 */
.L_x_8:
[----:B------:R-:W-:-:S04]  /*0cf0*/  ISETP.NE.U32.AND P3, PT, R21, RZ, PT ;  /* 0x000000ff1500720c */ /* 0x000fc80003f65070 */
[----:B------:R-:W-:-:S13]  /*0d00*/  ISETP.NE.AND.EX P3, PT, RZ, RZ, PT, P3 ;  /* 0x000000ffff00720c */ /* 0x000fda0003f65330 */
[----:B------:R-:W-:Y:S05]  /*0d10*/  @!P3 BRA `(.L_x_7) ;  /* 0x0000000000fcb947 */ /* 0x000fea0003800000 */
[----:B------:R-:W-:-:S04]  /*0d20*/  ISETP.NE.U32.AND P3, PT, R20, RZ, PT ;  /* 0x000000ff1400720c */ /* 0x000fc80003f65070 */
[----:B------:R-:W-:Y:S01]  /*0d30*/  ISETP.NE.AND.EX P3, PT, RZ, RZ, PT, P3 ;  /* 0x000000ffff00720c */ /* 0x000fe20003f65330 */
[----:B------:R-:W-:-:S12]  /*0d40*/  @!P1 BRA `(.L_x_10) ;  /* 0x0000000000689947 */ /* 0x000fd80003800000 */
[----:B------:R-:W-:-:S05]  /*0d50*/  IMAD.U32 R5, R4, 0x4, R1 ;  /* 0x0000000404057824 */ /* 0x000fca00078e0001 */
[----:B0-----:R-:W1:Y:S04]  /*0d60*/  LDL R11, [R5] ;  /* 0x00000000050b7983 */ /* 0x001e680000100800 */
[----:B------:R-:W2:Y:S04]  /*0d70*/  LDL R15, [R5+0x4] ;  /* 0x00000400050f7983 */ /* 0x000ea80000100800 */
[----:B------:R-:W3:Y:S04]  /*0d80*/  LDL R27, [R5+0x8] ;  /* 0x00000800051b7983 */ /* 0x000ee80000100800 */
[----:B------:R-:W4:Y:S04]  /*0d90*/  LDL R12, [R5+0xc] ;  /* 0x00000c00050c7983 */ /* 0x000f280000100800 */
[----:B------:R-:W5:Y:S04]  /*0da0*/  LDL R13, [R5+0x10] ;  /* 0x00001000050d7983 */ /* 0x000f680000100800 */
[----:B------:R-:W5:Y:S04]  /*0db0*/  LDL R26, [R5+0x14] ;  /* 0x00001400051a7983 */ /* 0x000f680000100800 */
[----:B------:R-:W5:Y:S04]  /*0dc0*/  LDL R9, [R5+0x18] ;  /* 0x0000180005097983 */ /* 0x000f680000100800 */
[----:B------:R-:W5:Y:S01]  /*0dd0*/  LDL R7, [R5+0x1c] ;  /* 0x00001c0005077983 */ /* 0x000f620000100800 */
[----:B------:R-:W-:-:S02]  /*0de0*/  VIADD R4, R4, 0x8 ;  /* 0x0000000804047836 */ /* 0x000fc40000000000 */
[C---:B-1----:R-:W-:Y:S02]  /*0df0*/  IMAD.IADD R6, R22.reuse, 0x1, R11 ;  /* 0x0000000116067824 */ /* 0x042fe400078e020b */
[----:B--2---:R-:W-:-:S03]  /*0e00*/  IMAD.IADD R8, R22, 0x1, R15 ;  /* 0x0000000116087824 */ /* 0x004fc600078e020f */
[----:B------:R2:W-:Y:S01]  /*0e10*/  STL [R5], R6 ;  /* 0x0000000605007387 */ /* 0x0005e20000100800 */
[----:B---3--:R-:W-:-:S03]  /*0e20*/  IMAD.IADD R10, R22, 0x1, R27 ;  /* 0x00000001160a7824 */ /* 0x008fc600078e021b */
[----:B------:R2:W-:Y:S01]  /*0e30*/  STL [R5+0x4], R8 ;  /* 0x0000040805007387 */ /* 0x0005e20000100800 */
[----:B----4-:R-:W-:-:S03]  /*0e40*/  IMAD.IADD R12, R22, 0x1, R12 ;  /* 0x00000001160c7824 */ /* 0x010fc600078e020c */
[----:B------:R2:W-:Y:S01]  /*0e50*/  STL [R5+0x8], R10 ;  /* 0x0000080a05007387 */ /* 0x0005e20000100800 */
[----:B-----5:R-:W-:-:S03]  /*0e60*/  IMAD.IADD R14, R22, 0x1, R13 ;  /* 0x00000001160e7824 */ /* 0x020fc600078e020d */
[----:B------:R2:W-:Y:S01]  /*0e70*/  STL [R5+0xc], R12 ;  /* 0x00000c0c05007387 */ /* 0x0005e20000100800 */
[----:B------:R-:W-:-:S03]  /*0e80*/  IMAD.IADD R26, R22, 0x1, R26 ;  /* 0x00000001161a7824 */ /* 0x000fc600078e021a */
[----:B------:R2:W-:Y:S01]  /*0e90*/  STL [R5+0x10], R14 ;  /* 0x0000100e05007387 */ /* 0x0005e20000100800 */
[----:B------:R-:W-:-:S03]  /*0ea0*/  IMAD.IADD R28, R22, 0x1, R9 ;  /* 0x00000001161c7824 */ /* 0x000fc600078e0209 */
[----:B------:R2:W-:Y:S01]  /*0eb0*/  STL [R5+0x14], R26 ;  /* 0x0000141a05007387 */ /* 0x0005e20000100800 */
[----:B------:R-:W-:-:S03]  /*0ec0*/  IMAD.IADD R7, R22, 0x1, R7 ;  /* 0x0000000116077824 */ /* 0x000fc600078e0207 */
[----:B------:R2:W-:Y:S04]  /*0ed0*/  STL [R5+0x18], R28 ;  /* 0x0000181c05007387 */ /* 0x0005e80000100800 */
[----:B------:R2:W-:Y:S02]  /*0ee0*/  STL [R5+0x1c], R7 ;  /* 0x00001c0705007387 */ /* 0x0005e40000100800 */
.L_x_10:
[----:B------:R-:W-:Y:S05]  /*0ef0*/  @!P3 BRA `(.L_x_7) ;  /* 0x000000000084b947 */ /* 0x000fea0003800000 */
[----:B------:R-:W-:-:S04]  /*0f00*/  ISETP.NE.U32.AND P3, PT, R18, RZ, PT ;  /* 0x000000ff1200720c */ /* 0x000fc80003f65070 */
[----:B------:R-:W-:Y:S01]  /*0f10*/  ISETP.NE.AND.EX P3, PT, RZ, RZ, PT, P3 ;  /* 0x000000ffff00720c */ /* 0x000fe20003f65330 */
[----:B------:R-:W-:-:S12]  /*0f20*/  @!P2 BRA `(.L_x_11) ;  /* 0x000000000038a947 */ /* 0x000fd80003800000 */
[----:B0-2---:R-:W-:-:S05]  /*0f30*/  IMAD.U32 R10, R4, 0x4, R1 ;  /* 0x00000004040a7824 */ /* 0x005fca00078e0001 */
[----:B------:R-:W1:Y:S04]  /*0f40*/  LDL R7, [R10+0x4] ;  /* 0x000004000a077983 */ /* 0x000e680000100800 */
[----:B------:R-:W2:Y:S04]  /*0f50*/  LDL R5, [R10] ;  /* 0x000000000a057983 */ /* 0x000ea80000100800 */
[----:B------:R-:W3:Y:S04]  /*0f60*/  LDL R9, [R10+0x8] ;  /* 0x000008000a097983 */ /* 0x000ee80000100800 */
[----:B------:R-:W4:Y:S01]  /*0f70*/  LDL R11, [R10+0xc] ;  /* 0x00000c000a0b7983 */ /* 0x000f220000100800 */
[----:B------:R-:W-:-:S02]  /*0f80*/  VIADD R4, R4, 0x4 ;  /* 0x0000000404047836 */ /* 0x000fc40000000000 */
[C---:B-1----:R-:W-:Y:S02]  /*0f90*/  IMAD.IADD R6, R22.reuse, 0x1, R7 ;  /* 0x0000000116067824 */ /* 0x042fe400078e0207 */
[C---:B--2---:R-:W-:Y:S02]  /*0fa0*/  IMAD.IADD R5, R22.reuse, 0x1, R5 ;  /* 0x0000000116057824 */ /* 0x044fe400078e0205 */
[C---:B---3--:R-:W-:Y:S02]  /*0fb0*/  IMAD.IADD R7, R22.reuse, 0x1, R9 ;  /* 0x0000000116077824 */ /* 0x048fe400078e0209 */
[----:B----4-:R-:W-:Y:S01]  /*0fc0*/  IMAD.IADD R8, R22, 0x1, R11 ;  /* 0x0000000116087824 */ /* 0x010fe200078e020b */
[----:B------:R3:W-:Y:S04]  /*0fd0*/  STL [R10], R5 ;  /* 0x000000050a007387 */ /* 0x0007e80000100800 */
[----:B------:R3:W-:Y:S04]  /*0fe0*/  STL [R10+0x4], R6 ;  /* 0x000004060a007387 */ /* 0x0007e80000100800 */
[----:B------:R3:W-:Y:S04]  /*0ff0*/  STL [R10+0x8], R7 ;  /* 0x000008070a007387 */ /* 0x0007e80000100800 */
[----:B------:R3:W-:Y:S02]  /*1000*/  STL [R10+0xc], R8 ;  /* 0x00000c080a007387 */ /* 0x0007e40000100800 */
.L_x_11:
[----:B------:R-:W-:Y:S05]  /*1010*/  @!P3 BRA `(.L_x_7) ;  /* 0x00000000003cb947 */ /* 0x000fea0003800000 */
[----:B0-23--:R-:W-:-:S05]  /*1020*/  IMAD.U32 R7, R4, 0x4, R1 ;  /* 0x0000000404077824 */ /* 0x00dfca00078e0001 */
[----:B------:R-:W1:Y:S01]  /*1030*/  LDL R5, [R7] ;  /* 0x0000000007057983 */ /* 0x000e620000100800 */
[----:B------:R-:W-:-:S04]  /*1040*/  ISETP.NE.U32.AND P3, PT, R18, 0x1, PT ;  /* 0x000000011200780c */ /* 0x000fc80003f65070 */
[----:B------:R-:W-:Y:S01]  /*1050*/  ISETP.NE.AND.EX P3, PT, RZ, RZ, PT, P3 ;  /* 0x000000ffff00720c */ /* 0x000fe20003f65330 */
[----:B-1----:R-:W-:-:S05]  /*1060*/  IMAD.IADD R5, R22, 0x1, R5 ;  /* 0x0000000116057824 */ /* 0x002fca00078e0205 */
[----:B------:R4:W-:Y:S07]  /*1070*/  STL [R7], R5 ;  /* 0x0000000507007387 */ /* 0x0009ee0000100800 */
[----:B------:R-:W-:Y:S05]  /*1080*/  @!P3 BRA `(.L_x_7) ;  /* 0x000000000020b947 */ /* 0x000fea0003800000 */
[----:B------:R-:W-:Y:S01]  /*1090*/  ISETP.NE.U32.AND P3, PT, R18, 0x2, PT ;  /* 0x000000021200780c */ /* 0x000fe20003f65070 */
[----:B----4-:R-:W2:Y:S03]  /*10a0*/  LDL R5, [R7+0x4] ;  /* 0x0000040007057983 */ /* 0x010ea60000100800 */
[----:B------:R-:W-:-:S13]  /*10b0*/  ISETP.NE.AND.EX P3, PT, RZ, RZ, PT, P3 ;  /* 0x000000ffff00720c */ /* 0x000fda0003f65330 */
[----:B------:R-:W3:Y:S01]  /*10c0*/  @P3 LDL R9, [R7+0x8] ;  /* 0x0000080007093983 */ /* 0x000ee20000100800 */
[----:B--2---:R-:W-:-:S05]  /*10d0*/  IMAD.IADD R4, R22, 0x1, R5 ;  /* 0x0000000116047824 */ /* 0x004fca00078e0205 */
[----:B------:R0:W-:Y:S01]  /*10e0*/  STL [R7+0x4], R4 ;  /* 0x0000040407007387 */ /* 0x0001e20000100800 */
[----:B---3--:R-:W-:-:S05]  /*10f0*/  @P3 IMAD.IADD R22, R22, 0x1, R9 ;  /* 0x0000000116163824 */ /* 0x008fca00078e0209 */
[----:B------:R0:W-:Y:S02]  /*1100*/  @P3 STL [R7+0x8], R22 ;  /* 0x0000081607003387 */ /* 0x0001e40000100800 */
.L_x_7:
[----:B0-----:R-:W5:Y:S01]  /*1110*/  LDL R4, [R23+-0x4] ;  /* 0xfffffc0017047983 */ /* 0x001f620000100800 */
[C---:B------:R-:W-:Y:S01]  /*1120*/  SHF.L.U64.HI R24, R25.reuse, 0x1, R24 ;  /* 0x0000000119187819 */ /* 0x040fe20000010218 */
[----:B------:R-:W-:Y:S01]  /*1130*/  IMAD.SHL.U32 R25, R25, 0x2, RZ ;  /* 0x0000000219197824 */ /* 0x000fe200078e00ff */
[----:B------:R-:W-:Y:S04]  /*1140*/  BAR.SYNC.DEFER_BLOCKING 0x0 ;  /* 0x0000000000007b1d */ /* 0x000fe80000010000 */
[----:B------:R-:W-:-:S04]  /*1150*/  ISETP.GT.U32.AND P3, PT, R25, R17, PT ;  /* 0x000000111900720c */ /* 0x000fc80003f64070 */
[----:B------:R-:W-:Y:S01]  /*1160*/  ISETP.GT.U32.AND.EX P3, PT, R24, RZ, PT, P3 ;  /* 0x000000ff1800720c */ /* 0x000fe20003f64130 */
[----:B-----5:R0:W-:-:S12]  /*1170*/  STS [R29], R4 ;  /* 0x000000041d007388 */ /* 0x0201d80000000800 */
[----:B------:R-:W-:Y:S05]  /*1180*/  @!P3 BRA `(.L_x_12) ;  /* 0xfffffff80014b947 */ /* 0x000fea000383ffff */
.L_x_6:
[----:B------:R-:W-:Y:S05]  /*1190*/  @!P0 EXIT ;  /* 0x000000000000894d */ /* 0x000fea0003800000 */
[C---:B------:R-:W-:Y:S01]  /*11a0*/  ISETP.GE.U32.AND P0, PT, R0.reuse, 0x10, PT ;  /* 0x000000100000780c */ /* 0x040fe20003f06070 */
[----:B------:R-:W-:Y:S01]  /*11b0*/  BSSY.RECONVERGENT B0, `(.L_x_13) ;  /* 0x0000031000007945 */ /* 0x000fe20003800200 */
[----:B--2---:R-:W-:Y:S01]  /*11c0*/  LOP3.LUT R28, R0, 0xf, RZ, 0xc0, !PT ;  /* 0x0000000f001c7812 */ /* 0x004fe200078ec0ff */
[----:B------:R-:W-:Y:S01]  /*11d0*/  IMAD.MOV.U32 R20, RZ, RZ, RZ ;  /* 0x000000ffff147224 */ /* 0x000fe200078e00ff */
[----:B------:R-:W-:Y:S01]  /*11e0*/  ISETP.GE.U32.AND.EX P1, PT, R16, RZ, PT, P0 ;  /* 0x000000ff1000720c */ /* 0x000fe20003f26100 */
[----:B-1----:R-:W-:Y:S01]  /*11f0*/  IMAD.MOV.U32 R22, RZ, RZ, RZ ;  /* 0x000000ffff167224 */ /* 0x002fe200078e00ff */
[----:B------:R-:W-:-:S04]  /*1200*/  ISETP.NE.U32.AND P2, PT, R28, RZ, PT ;  /* 0x000000ff1c00720c */ /* 0x000fc80003f45070 */
[----:B------:R-:W-:-:S07]  /*1210*/  ISETP.NE.AND.EX P0, PT, RZ, RZ, PT, P2 ;  /* 0x000000ffff00720c */ /* 0x000fce0003f05320 */
[----:B------:R-:W-:Y:S06]  /*1220*/  @!P1 BRA `(.L_x_14) ;  /* 0x0000000000a49947 */ /* 0x000fec0003800000 */
[----:B------:R-:W1:Y:S01]  /*1230*/  LDCU.64 UR8, c[0x0][0x380] ;  /* 0x00007000ff0877ac */ /* 0x000e620008000a00 */
[----:B------:R-:W-:Y:S01]  /*1240*/  LOP3.LUT R20, R0, 0xfffffff0, RZ, 0xc0, !PT ;  /* 0xfffffff000147812 */ /* 0x000fe200078ec0ff */
[----:B------:R-:W-:Y:S01]  /*1250*/  VIADD R26, R1, 0x20 ;  /* 0x00000020011a7836 */ /* 0x000fe20000000000 */
[----:B------:R-:W2:Y:S03]  /*1260*/  LDCU UR5, c[0x0][0x38c] ;  /* 0x00007180ff0577ac */ /* 0x000ea60008000800 */
[----:B------:R-:W-:Y:S01]  /*1270*/  IMAD.MOV.U32 R23, RZ, RZ, R20 ;  /* 0x000000ffff177224 */ /* 0x000fe200078e0014 */
[----:B-1----:R-:W-:-:S04]  /*1280*/  LEA R27, P1, R2, UR8, 0x2 ;  /* 0x00000008021b7c11 */ /* 0x002fc8000f8210ff */
[----:B------:R-:W-:Y:S01]  /*1290*/  IADD3 R27, P2, PT, R27, 0x20, RZ ;  /* 0x000000201b1b7810 */ /* 0x000fe20007f5e0ff */
[----:B--2---:R-:W-:Y:S01]  /*12a0*/  IMAD.U32 R22, RZ, RZ, UR5 ;  /* 0x00000005ff167e24 */ /* 0x004fe2000f8e00ff */
[----:B0-----:R-:W-:Y:S01]  /*12b0*/  LEA.HI.X R29, R2, UR9, R3, 0x2, P1 ;  /* 0x00000009021d7c11 */ /* 0x001fe200088f1403 */
[----:B------:R-:W-:-:S04]  /*12c0*/  IMAD.U32 R21, RZ, RZ, UR5 ;  /* 0x00000005ff157e24 */ /* 0x000fc8000f8e00ff */
[----:B------:R-:W-:-:S07]  /*12d0*/  IMAD.X R29, RZ, RZ, R29, P2 ;  /* 0x000000ffff1d7224 */ /* 0x000fce00010e061d */
.L_x_15:
[----:B-1-34-:R-:W2:Y:S04]  /*12e0*/  LDL.128 R4, [R26+-0x20] ;  /* 0xffffe0001a047983 */ /* 0x01aea80000100c00 */
[----:B------:R-:W3:Y:S04]  /*12f0*/  LDL.128 R8, [R26+-0x10] ;  /* 0xfffff0001a087983 */ /* 0x000ee80000100c00 */
[----:B------:R-:W4:Y:S04]  /*1300*/  LDL.128 R12, [R26] ;  /* 0x000000001a0c7983 */ /* 0x000f280000100c00 */
[----:B------:R0:W5:Y:S01]  /*1310*/  LDL.128 R16, [R26+0x10] ;  /* 0x000010001a107983 */ /* 0x0001620000100c00 */
[----:B------:R-:W-:Y:S01]  /*1320*/  IMAD.MOV.U32 R24, RZ, RZ, R27 ;  /* 0x000000ffff187224 */ /* 0x000fe200078e001b */
[----:B------:R-:W-:Y:S01]  /*1330*/  IADD3 R23, P1, PT, R23, -0x10, RZ ;  /* 0xfffffff017177810 */ /* 0x000fe20007f3e0ff */
[----:B------:R-:W-:-:S03]  /*1340*/  IMAD.MOV.U32 R25, RZ, RZ, R29 ;  /* 0x000000ffff197224 */ /* 0x000fc600078e001d */
[----:B------:R-:W-:Y:S02]  /*1350*/  IADD3.X R21, PT, PT, R21, -0x1, RZ, P1, !PT ;  /* 0xffffffff15157810 */ /* 0x000fe40000ffe4ff */
[----:B------:R-:W-:Y:S01]  /*1360*/  ISETP.NE.U32.AND P1, PT, R23, RZ, PT ;  /* 0x000000ff1700720c */ /* 0x000fe20003f25070 */
[----:B0-----:R-:W-:Y:S01]  /*1370*/  VIADD R26, R26, 0x40 ;  /* 0x000000401a1a7836 */ /* 0x001fe20000000000 */
[----:B------:R-:W-:Y:S02]  /*1380*/  IADD3 R27, P2, PT, R24, 0x40, RZ ;  /* 0x00000040181b7810 */ /* 0x000fe40007f5e0ff */
[----:B------:R-:W-:-:S03]  /*1390*/  ISETP.NE.AND.EX P1, PT, R21, RZ, PT, P1 ;  /* 0x000000ff1500720c */ /* 0x000fc60003f25310 */
[----:B------:R-:W-:Y:S01]  /*13a0*/  IMAD.X R29, RZ, RZ, R25, P2 ;  /* 0x000000ffff1d7224 */ /* 0x000fe200010e0619 */
[----:B--2---:R1:W-:Y:S04]  /*13b0*/  STG.E desc[UR6][R24.64+-0x20], R4 ;  /* 0xffffe00418007986 */ /* 0x0043e8000c101906 */
[----:B------:R1:W-:Y:S04]  /*13c0*/  STG.E desc[UR6][R24.64+-0x1c], R5 ;  /* 0xffffe40518007986 */ /* 0x0003e8000c101906 */
[----:B------:R1:W-:Y:S04]  /*13d0*/  STG.E desc[UR6][R24.64+-0x18], R6 ;  /* 0xffffe80618007986 */ /* 0x0003e8000c101906 */
[----:B------:R1:W-:Y:S04]  /*13e0*/  STG.E desc[UR6][R24.64+-0x14], R7 ;  /* 0xffffec0718007986 */ /* 0x0003e8000c101906 */
[----:B---3--:R1:W-:Y:S04]  /*13f0*/  STG.E desc[UR6][R24.64+-0x10], R8 ;  /* 0xfffff00818007986 */ /* 0x0083e8000c101906 */
[----:B------:R1:W-:Y:S04]  /*1400*/  STG.E desc[UR6][R24.64+-0xc], R9 ;  /* 0xfffff40918007986 */ /* 0x0003e8000c101906 */
[----:B------:R1:W-:Y:S04]  /*1410*/  STG.E desc[UR6][R24.64+-0x8], R10 ;  /* 0xfffff80a18007986 */ /* 0x0003e8000c101906 */
[----:B------:R1:W-:Y:S04]  /*1420*/  STG.E desc[UR6][R24.64+-0x4], R11 ;  /* 0xfffffc0b18007986 */ /* 0x0003e8000c101906 */
[----:B----4-:R1:W-:Y:S04]  /*1430*/  STG.E desc[UR6][R24.64], R12 ;  /* 0x0000000c18007986 */ /* 0x0103e8000c101906 */
[----:B------:R1:W-:Y:S04]  /*1440*/  STG.E desc[UR6][R24.64+0x4], R13 ;  /* 0x0000040d18007986 */ /* 0x0003e8000c101906 */
[----:B------:R1:W-:Y:S04]  /*1450*/  STG.E desc[UR6][R24.64+0x8], R14 ;  /* 0x0000080e18007986 */ /* 0x0003e8000c101906 */
[----:B------:R1:W-:Y:S04]  /*1460*/  STG.E desc[UR6][R24.64+0xc], R15 ;  /* 0x00000c0f18007986 */ /* 0x0003e8000c101906 */
[----:B-----5:R1:W-:Y:S04]  /*1470*/  STG.E desc[UR6][R24.64+0x10], R16 ;  /* 0x0000101018007986 */ /* 0x0203e8000c101906 */
[----:B------:R1:W-:Y:S04]  /*1480*/  STG.E desc[UR6][R24.64+0x14], R17 ;  /* 0x0000141118007986 */ /* 0x0003e8000c101906 */
[----:B------:R1:W-:Y:S04]  /*1490*/  STG.E desc[UR6][R24.64+0x18], R18 ;  /* 0x0000181218007986 */ /* 0x0003e8000c101906 */
[----:B------:R1:W-:Y:S01]  /*14a0*/  STG.E desc[UR6][R24.64+0x1c], R19 ;  /* 0x00001c1318007986 */ /* 0x0003e2000c101906 */
[----:B------:R-:W-:Y:S05]  /*14b0*/  @P1 BRA `(.L_x_15) ;  /* 0xfffffffc00881947 */ /* 0x000fea000383ffff */
.L_x_14:
[----:B------:R-:W-:Y:S05]  /*14c0*/  BSYNC.RECONVERGENT B0 ;  /* 0x0000000000007941 */ /* 0x000fea0003800200 */
.L_x_13:
[----:B------:R-:W-:Y:S05]  /*14d0*/  @!P0 EXIT ;  /* 0x000000000000894d */ /* 0x000fea0003800000 */
[----:B------:R-:W-:Y:S01]  /*14e0*/  ISETP.GE.U32.AND P0, PT, R28, 0x8, PT ;  /* 0x000000081c00780c */ /* 0x000fe20003f06070 */
[----:B------:R-:W-:Y:S01]  /*14f0*/  BSSY.RECONVERGENT B0, `(.L_x_16) ;  /* 0x0000018000007945 */ /* 0x000fe20003800200 */
[----:B-1----:R-:W-:Y:S02]  /*1500*/  LOP3.LUT R16, R0, 0x7, RZ, 0xc0, !PT ;  /* 0x0000000700107812 */ /* 0x002fe400078ec0ff */
[----:B------:R-:W-:Y:S02]  /*1510*/  ISETP.GE.U32.AND.EX P1, PT, RZ, RZ, PT, P0 ;  /* 0x000000ffff00720c */ /* 0x000fe40003f26100 */
[----:B------:R-:W-:-:S04]  /*1520*/  ISETP.NE.U32.AND P2, PT, R16, RZ, PT ;  /* 0x000000ff1000720c */ /* 0x000fc80003f45070 */
[----:B------:R-:W-:-:S07]  /*1530*/  ISETP.NE.AND.EX P0, PT, RZ, RZ, PT, P2 ;  /* 0x000000ffff00720c */ /* 0x000fce0003f05320 */
[----:B------:R-:W-:Y:S06]  /*1540*/  @!P1 BRA `(.L_x_17) ;  /* 0x0000000000489947 */ /* 0x000fec0003800000 */
[----:B------:R-:W-:Y:S01]  /*1550*/  IMAD.U32 R15, R20, 0x4, R1 ;  /* 0x00000004140f7824 */ /* 0x000fe200078e0001 */
[----:B------:R-:W1:Y:S04]  /*1560*/  LDCU.64 UR8, c[0x0][0x380] ;  /* 0x00007000ff0877ac */ /* 0x000e680008000a00 */
[----:B0--34-:R-:W2:Y:S04]  /*1570*/  LDL.128 R4, [R15] ;  /* 0x000000000f047983 */ /* 0x019ea80000100c00 */
[----:B------:R-:W3:Y:S01]  /*1580*/  LDL.128 R8, [R15+0x10] ;  /* 0x000010000f087983 */ /* 0x000ee20000100c00 */
[----:B------:R-:W-:-:S05]  /*1590*/  IADD3 R13, P1, PT, R2, R20, RZ ;  /* 0x00000014020d7210 */ /* 0x000fca0007f3e0ff */
[----:B------:R-:W-:Y:S01]  /*15a0*/  IMAD.X R14, R3, 0x1, R22, P1 ;  /* 0x00000001030e7824 */ /* 0x000fe200008e0616 */
[----:B-1----:R-:W-:-:S04]  /*15b0*/  LEA R12, P1, R13, UR8, 0x2 ;  /* 0x000000080d0c7c11 */ /* 0x002fc8000f8210ff */
[----:B------:R-:W-:Y:S02]  /*15c0*/  LEA.HI.X R13, R13, UR9, R14, 0x2, P1 ;  /* 0x000000090d0d7c11 */ /* 0x000fe400088f140e */
[----:B------:R-:W-:-:S05]  /*15d0*/  IADD3 R20, P1, PT, R20, 0x8, RZ ;  /* 0x0000000814147810 */ /* 0x000fca0007f3e0ff */
        /* <DEDUP_REMOVED lines=8> */
[----:B------:R1:W-:Y:S02]  /*1660*/  STG.E desc[UR6][R12.64+0x1c], R11 ;  /* 0x00001c0b0c007986 */ /* 0x0003e4000c101906 */
.L_x_17:
[----:B------:R-:W-:Y:S05]  /*1670*/  BSYNC.RECONVERGENT B0 ;  /* 0x0000000000007941 */ /* 0x000fea0003800200 */
.L_x_16:
[----:B------:R-:W-:Y:S05]  /*1680*/  @!P0 EXIT ;  /* 0x000000000000894d */ /* 0x000fea0003800000 */
[----:B------:R-:W-:-:S04]  /*1690*/  ISETP.GE.U32.AND P0, PT, R16, 0x4, PT ;  /* 0x000000041000780c */ /* 0x000fc80003f06070 */
[----:B------:R-:W-:-:S13]  /*16a0*/  ISETP.GE.U32.AND.EX P0, PT, RZ, RZ, PT, P0 ;  /* 0x000000ffff00720c */ /* 0x000fda0003f06100 */
[----:B01----:R-:W-:Y:S01]  /*16b0*/  @P0 IMAD.U32 R4, R20, 0x4, R1 ;  /* 0x0000000414040824 */ /* 0x003fe200078e0001 */
[----:B------:R-:W0:Y:S05]  /*16c0*/  @P0 LDC.64 R12, c[0x0][0x380] ;  /* 0x0000e000ff0c0b82 */ /* 0x000e2a0000000a00 */
[----:B---34-:R-:W2:Y:S01]  /*16d0*/  @P0 LDL.128 R4, [R4] ;  /* 0x0000000004040983 */ /* 0x018ea20000100c00 */
[----:B------:R-:W-:Y:S01]  /*16e0*/  @P0 IADD3 R9, P1, PT, R2, R20, RZ ;  /* 0x0000001402090210 */ /* 0x000fe20007f3e0ff */
[----:B------:R-:W-:Y:S01]  /*16f0*/  IMAD.MOV.U32 R11, RZ, RZ, RZ ;  /* 0x000000ffff0b7224 */ /* 0x000fe200078e00ff */
[----:B------:R-:W-:-:S03]  /*1700*/  LOP3.LUT R10, R0, 0x3, RZ, 0xc0, !PT ;  /* 0x00000003000a7812 */ /* 0x000fc600078ec0ff */
[----:B------:R-:W-:Y:S01]  /*1710*/  @P0 IMAD.X R0, R3, 0x1, R22, P1 ;  /* 0x0000000103000824 */ /* 0x000fe200008e0616 */
[----:B------:R-:W-:-:S04]  /*1720*/  ISETP.NE.U32.AND P1, PT, R10, RZ, PT ;  /* 0x000000ff0a00720c */ /* 0x000fc80003f25070 */
[----:B------:R-:W-:Y:S02]  /*1730*/  ISETP.NE.AND.EX P1, PT, R11, RZ, PT, P1 ;  /* 0x000000ff0b00720c */ /* 0x000fe40003f25310 */
[----:B0-----:R-:W-:-:S04]  /*1740*/  @P0 LEA R8, P2, R9, R12, 0x2 ;  /* 0x0000000c09080211 */ /* 0x001fc800078410ff */
[----:B------:R-:W-:-:S05]  /*1750*/  @P0 LEA.HI.X R9, R9, R13, R0, 0x2, P2 ;  /* 0x0000000d09090211 */ /* 0x000fca00010f1400 */
[----:B--2---:R0:W-:Y:S04]  /*1760*/  @P0 STG.E desc[UR6][R8.64], R4 ;  /* 0x0000000408000986 */ /* 0x0041e8000c101906 */
[----:B------:R0:W-:Y:S04]  /*1770*/  @P0 STG.E desc[UR6][R8.64+0x4], R5 ;  /* 0x0000040508000986 */ /* 0x0001e8000c101906 */
[----:B------:R0:W-:Y:S04]  /*1780*/  @P0 STG.E desc[UR6][R8.64+0x8], R6 ;  /* 0x0000080608000986 */ /* 0x0001e8000c101906 */
[----:B------:R0:W-:Y:S01]  /*1790*/  @P0 STG.E desc[UR6][R8.64+0xc], R7 ;  /* 0x00000c0708000986 */ /* 0x0001e2000c101906 */
[----:B------:R-:W-:Y:S05]  /*17a0*/  @!P1 EXIT ;  /* 0x000000000000994d */ /* 0x000fea0003800000 */
[----:B------:R-:W1:Y:S01]  /*17b0*/  LDCU.64 UR8, c[0x0][0x380] ;  /* 0x00007000ff0877ac */ /* 0x000e620008000a00 */
[----:B------:R-:W-:-:S04]  /*17c0*/  @P0 IADD3 R20, P1, PT, R20, 0x4, RZ ;  /* 0x0000000414140810 */ /* 0x000fc80007f3e0ff */
[----:B------:R-:W-:Y:S01]  /*17d0*/  IADD3 R2, P2, PT, R2, R20, RZ ;  /* 0x0000001402027210 */ /* 0x000fe20007f5e0ff */
[----:B------:R-:W-:Y:S02]  /*17e0*/  @P0 IMAD.X R22, RZ, RZ, R22, P1 ;  /* 0x000000ffff160224 */ /* 0x000fe400008e0616 */
[----:B------:R-:W-:Y:S02]  /*17f0*/  IMAD.U32 R20, R20, 0x4, R1 ;  /* 0x0000000414147824 */ /* 0x000fe400078e0001 */
[----:B------:R-:W-:Y:S01]  /*1800*/  IMAD.X R3, R3, 0x1, R22, P2 ;  /* 0x0000000103037824 */ /* 0x000fe200010e0616 */
[----:B-1----:R-:W-:-:S04]  /*1810*/  LEA R0, P0, R2, UR8, 0x2 ;  /* 0x0000000802007c11 */ /* 0x002fc8000f8010ff */
[----:B0-----:R-:W-:-:S09]  /*1820*/  LEA.HI.X R7, R2, UR9, R3, 0x2, P0 ;  /* 0x0000000902077c11 */ /* 0x001fd200080f1403 */
.L_x_18:
[----:B0-----:R0:W2:Y:S01]  /*1830*/  LDL R5, [R20] ;  /* 0x0000000014057983 */ /* 0x0010a20000100800 */
[----:B------:R-:W-:Y:S01]  /*1840*/  IMAD.MOV.U32 R2, RZ, RZ, R0 ;  /* 0x000000ffff027224 */ /* 0x000fe200078e0000 */
[----:B------:R-:W-:Y:S01]  /*1850*/  IADD3 R10, P0, PT, R10, -0x1, RZ ;  /* 0xffffffff0a0a7810 */ /* 0x000fe20007f1e0ff */
[--C-:B------:R-:W-:Y:S01]  /*1860*/  IMAD.MOV.U32 R3, RZ, RZ, R7.reuse ;  /* 0x000000ffff037224 */ /* 0x100fe200078e0007 */
[----:B------:R-:W-:Y:S02]  /*1870*/  IADD3 R0, P1, PT, R0, 0x4, RZ ;  /* 0x0000000400007810 */ /* 0x000fe40007f3e0ff */
[----:B------:R-:W-:Y:S02]  /*1880*/  IADD3.X R11, PT, PT, R11, -0x1, RZ, P0, !PT ;  /* 0xffffffff0b0b7810 */ /* 0x000fe400007fe4ff */
[----:B------:R-:W-:Y:S01]  /*1890*/  ISETP.NE.U32.AND P0, PT, R10, RZ, PT ;  /* 0x000000ff0a00720c */ /* 0x000fe20003f05070 */
[----:B0-----:R-:W-:Y:S02]  /*18a0*/  VIADD R20, R20, 0x4 ;  /* 0x0000000414147836 */ /* 0x001fe40000000000 */
[----:B------:R-:W-:Y:S01]  /*18b0*/  IMAD.X R7, RZ, RZ, R7, P1 ;  /* 0x000000ffff077224 */ /* 0x000fe200008e0607 */
[----:B------:R-:W-:Y:S01]  /*18c0*/  ISETP.NE.AND.EX P0, PT, R11, RZ, PT, P0 ;  /* 0x000000ff0b00720c */ /* 0x000fe20003f05300 */
[----:B--2---:R0:W-:-:S12]  /*18d0*/  STG.E desc[UR6][R2.64], R5 ;  /* 0x0000000502007986 */ /* 0x0041d8000c101906 */
[----:B------:R-:W-:Y:S05]  /*18e0*/  @P0 BRA `(.L_x_18) ;  /* 0xfffffffc00d00947 */ /* 0x000fea000383ffff */
[----:B------:R-:W-:Y:S05]  /*18f0*/  EXIT ;  /* 0x000000000000794d */ /* 0x000fea0003800000 */
.L_x_19:
[----:B------:R-:W-:-:S00]  /*1900*/  BRA `(.L_x_19) ;  /* 0xfffffffc00fc7947 */ /* 0x000fc0000383ffff */
[----:B------:R-:W-:-:S00]  /*1910*/  NOP ;  /* 0x0000000000007918 */ /* 0x000fc00000000000 */
        /* <DEDUP_REMOVED lines=14> */
.L_x_25:


//--------------------- .text._Z17perfix_sum_simplePim --------------------------
	.section	.text._Z17perfix_sum_simplePim,"ax",@progbits
	.align	128
        .global         _Z17perfix_sum_simplePim
        .type           _Z17perfix_sum_simplePim,@function
        .size           _Z17perfix_sum_simplePim,(.L_x_26 - _Z17perfix_sum_simplePim)
        .other          _Z17perfix_sum_simplePim,@"STO_CUDA_ENTRY STV_DEFAULT"
_Z17perfix_sum_simplePim:
.text._Z17perfix_sum_simplePim:
[----:B------:R-:W0:Y:S01]  /*0000*/  LDC R1, c[0x0][0x37c] ;  /* 0x0000df00ff017b82 */ /* 0x000e220000000800 */
[----:B------:R-:W1:Y:S01]  /*0010*/  S2R R16, SR_TID.X ;  /* 0x0000000000107919 */ /* 0x000e620000002100 */
[----:B------:R-:W2:Y:S06]  /*0020*/  LDCU UR5, c[0x0][0x2fc] ;  /* 0x00005f80ff0577ac */ /* 0x000eac0008000800 */
[----:B------:R-:W1:Y:S01]  /*0030*/  S2UR UR6, SR_CTAID.X ;  /* 0x00000000000679c3 */ /* 0x000e620000002500 */
[----:B0-----:R-:W-:Y:S01]  /*0040*/  VIADD R1, R1, 0xfffffff0 ;  /* 0xfffffff001017836 */ /* 0x001fe20000000000 */
[----:B------:R-:W-:Y:S01]  /*0050*/  MOV R0, 0x8 ;  /* 0x0000000800007802 */ /* 0x000fe20000000f00 */
[----:B------:R-:W-:Y:S01]  /*0060*/  IMAD.MOV.U32 R9, RZ, RZ, RZ ;  /* 0x000000ffff097224 */ /* 0x000fe200078e00ff */
[----:B------:R-:W0:Y:S04]  /*0070*/  LDCU UR4, c[0x0][0x2f8] ;  /* 0x00005f00ff0477ac */ /* 0x000e280008000800 */
[----:B------:R-:W1:Y:S08]  /*0080*/  LDC R17, c[0x0][0x360] ;  /* 0x0000d800ff117b82 */ /* 0x000e700000000800 */
[----:B------:R-:W3:Y:S01]  /*0090*/  LDC.64 R10, c[0x0][0x388] ;  /* 0x0000e200ff0a7b82 */ /* 0x000ee20000000a00 */
[----:B0-----:R-:W-:-:S07]  /*00a0*/  IADD3 R6, P0, PT, R1, UR4, RZ ;  /* 0x0000000401067c10 */ /* 0x001fce000ff1e0ff */
[----:B------:R0:W4:Y:S01]  /*00b0*/  LDC.64 R2, c[0x4][R0] ;  /* 0x0100000000027b82 */ /* 0x0001220000000a00 */
[----:B--2---:R-:W-:Y:S02]  /*00c0*/  IMAD.X R7, RZ, RZ, UR5, P0 ;  /* 0x00000005ff077e24 */ /* 0x004fe400080e06ff */
[----:B-1----:R-:W-:Y:S01]  /*00d0*/  IMAD R17, R17, UR6, R16 ;  /* 0x0000000611117c24 */ /* 0x002fe2000f8e0210 */
[----:B------:R-:W1:Y:S03]  /*00e0*/  LDCU.64 UR6, c[0x4][URZ] ;  /* 0x01000000ff0677ac */ /* 0x000e660008000a00 */
[----:B------:R-:W-:-:S05]  /*00f0*/  IMAD.MOV.U32 R8, RZ, RZ, R17 ;  /* 0x000000ffff087224 */ /* 0x000fca00078e0011 */
[----:B---3--:R0:W-:Y:S01]  /*0100*/  STL.128 [R1], R8 ;  /* 0x0000000801007387 */ /* 0x0081e20000100c00 */
[----:B-1----:R-:W-:Y:S02]  /*0110*/  IMAD.U32 R4, RZ, RZ, UR6 ;  /* 0x00000006ff047e24 */ /* 0x002fe4000f8e00ff */
[----:B----4-:R-:W-:-:S07]  /*0120*/  IMAD.U32 R5, RZ, RZ, UR7 ;  /* 0x00000007ff057e24 */ /* 0x010fce000f8e00ff */
[----:B------:R-:W-:-:S07]  /*0130*/  LEPC R20, `(.L_x_20) ;  /* 0x000000001014794e */ /* 0x000fce0000000000 */
[----:B0-----:R-:W-:Y:S05]  /*0140*/  CALL.ABS.NOINC R2 ;  /* 0x0000000002007343 */ /* 0x001fea0003c00000 */
.L_x_20:
[----:B------:R-:W0:Y:S02]  /*0150*/  LDCU.64 UR4, c[0x0][0x388] ;  /* 0x00007100ff0477ac */ /* 0x000e240008000a00 */
[----:B0-----:R-:W-:-:S04]  /*0160*/  ISETP.GE.U32.AND P0, PT, R17, UR4, PT ;  /* 0x0000000411007c0c */ /* 0x001fc8000bf06070 */
[----:B------:R-:W-:-:S13]  /*0170*/  ISETP.GE.U32.AND.EX P0, PT, RZ, UR5, PT, P0 ;  /* 0x00000005ff007c0c */ /* 0x000fda000bf06100 */
[----:B------:R-:W-:Y:S05]  /*0180*/  @P0 EXIT ;  /* 0x000000000000094d */ /* 0x000fea0003800000 */
[----:B------:R-:W0:Y:S01]  /*0190*/  LDC.64 R8, c[0x0][0x358] ;  /* 0x0000d600ff087b82 */ /* 0x000e220000000a00 */
[----:B------:R-:W1:Y:S02]  /*01a0*/  LDCU.64 UR4, c[0x0][0x380] ;  /* 0x00007000ff0477ac */ /* 0x000e640008000a00 */
[----:B-1----:R-:W-:-:S04]  /*01b0*/  LEA R2, P0, R17, UR4, 0x2 ;  /* 0x0000000411027c11 */ /* 0x002fc8000f8010ff */
[----:B------:R-:W-:Y:S02]  /*01c0*/  LEA.HI.X R3, R17, UR5, RZ, 0x2, P0 ;  /* 0x0000000511037c11 */ /* 0x000fe400080f14ff */
[----:B0-----:R-:W-:Y:S02]  /*01d0*/  R2UR UR6, R8 ;  /* 0x00000000080672ca */ /* 0x001fe400000e0000 */
[----:B------:R-:W-:-:S13]  /*01e0*/  R2UR UR7, R9 ;  /* 0x00000000090772ca */ /* 0x000fda00000e0000 */
[----:B------:R-:W2:Y:S01]  /*01f0*/  LDG.E R7, desc[UR6][R2.64] ;  /* 0x0000000602077981 */ /* 0x000ea2000c1e1900 */
[----:B------:R-:W-:Y:S02]  /*0200*/  MOV R0, 0x400 ;  /* 0x0000040000007802 */ /* 0x000fe40000000f00 */
[----:B------:R-:W-:Y:S01]  /*0210*/  ISETP.NE.AND P0, PT, R16, RZ, PT ;  /* 0x000000ff1000720c */ /* 0x000fe20003f05270 */
[----:B------:R-:W0:Y:S02]  /*0220*/  S2R R5, SR_CgaCtaId ;  /* 0x0000000000057919 */ /* 0x000e240000008800 */
[----:B0-----:R-:W-:-:S05]  /*0230*/  LEA R5, R5, R0, 0x18 ;  /* 0x0000000005057211 */ /* 0x001fca00078ec0ff */
[----:B------:R-:W-:-:S05]  /*0240*/  IMAD R0, R16, 0x4, R5 ;  /* 0x0000000410007824 */ /* 0x000fca00078e0205 */
[----:B--2---:R0:W-:Y:S01]  /*0250*/  STS [R0], R7 ;  /* 0x0000000700007388 */ /* 0x0041e20000000800 */
[----:B------:R-:W-:Y:S05]  /*0260*/  @!P0 BRA `(.L_x_21) ;  /* 0x00000000003c8947 */ /* 0x000fea0003800000 */
[----:B------:R-:W-:Y:S02]  /*0270*/  IMAD.MOV.U32 R11, RZ, RZ, 0x1 ;  /* 0x00000001ff0b7424 */ /* 0x000fe400078e00ff */
[----:B------:R-:W-:-:S07]  /*0280*/  IMAD.MOV.U32 R6, RZ, RZ, RZ ;  /* 0x000000ffff067224 */ /* 0x000fce00078e00ff */
.L_x_22:
[----:B------:R-:W-:Y:S05]  /*0290*/  WARPSYNC.ALL ;  /* 0x0000000000007948 */ /* 0x000fea0003800000 */
[----:B------:R-:W-:Y:S01]  /*02a0*/  BAR.SYNC.DEFER_BLOCKING 0x0 ;  /* 0x0000000000007b1d */ /* 0x000fe20000010000 */
[----:B------:R-:W-:Y:S01]  /*02b0*/  IMAD.IADD R4, R16, 0x1, -R11 ;  /* 0x0000000110047824 */ /* 0x000fe200078e0a0b */
[C---:B------:R-:W-:Y:S01]  /*02c0*/  SHF.L.U64.HI R6, R11.reuse, 0x1, R6 ;  /* 0x000000010b067819 */ /* 0x040fe20000010206 */
[----:B------:R-:W-:Y:S02]  /*02d0*/  IMAD.SHL.U32 R11, R11, 0x2, RZ ;  /* 0x000000020b0b7824 */ /* 0x000fe400078e00ff */
[----:B------:R-:W-:-:S03]  /*02e0*/  IMAD R4, R4, 0x4, R5 ;  /* 0x0000000404047824 */ /* 0x000fc600078e0205 */
[----:B------:R-:W-:-:S04]  /*02f0*/  ISETP.GT.U32.AND P0, PT, R11, R16, PT ;  /* 0x000000100b00720c */ /* 0x000fc80003f04070 */
[----:B------:R-:W-:Y:S01]  /*0300*/  ISETP.GT.U32.AND.EX P0, PT, R6, RZ, PT, P0 ;  /* 0x000000ff0600720c */ /* 0x000fe20003f04100 */
[----:B------:R-:W-:Y:S04]  /*0310*/  LDS R4, [R4] ;  /* 0x0000000004047984 */ /* 0x000fe80000000800 */
[----:B01----:R-:W0:Y:S02]  /*0320*/  LDS R7, [R0] ;  /* 0x0000000000077984 */ /* 0x003e240000000800 */
[----:B0-----:R-:W-:-:S05]  /*0330*/  IMAD.IADD R7, R4, 0x1, R7 ;  /* 0x0000000104077824 */ /* 0x001fca00078e0207 */
[----:B------:R1:W-:Y:S01]  /*0340*/  STS [R0], R7 ;  /* 0x0000000700007388 */ /* 0x0003e20000000800 */
[----:B------:R-:W-:Y:S05]  /*0350*/  @!P0 BRA `(.L_x_22) ;  /* 0xfffffffc00cc8947 */ /* 0x000fea000383ffff */
.L_x_21:
[----:B------:R-:W-:Y:S02]  /*0360*/  R2UR UR4, R8 ;  /* 0x00000000080472ca */ /* 0x000fe400000e0000 */
[----:B------:R-:W-:-:S13]  /*0370*/  R2UR UR5, R9 ;  /* 0x00000000090572ca */ /* 0x000fda00000e0000 */
[----:B------:R-:W-:Y:S01]  /*0380*/  STG.E desc[UR4][R2.64], R7 ;  /* 0x0000000702007986 */ /* 0x000fe2000c101904 */
[----:B------:R-:W-:Y:S05]  /*0390*/  EXIT ;  /* 0x000000000000794d */ /* 0x000fea0003800000 */
.L_x_23:
        /* <DEDUP_REMOVED lines=14> */
.L_x_26:


//--------------------- .text._Z8fill_onePim      --------------------------
	.section	.text._Z8fill_onePim,"ax",@progbits
	.align	128
        .global         _Z8fill_onePim
        .type           _Z8fill_onePim,@function
        .size           _Z8fill_onePim,(.L_x_27 - _Z8fill_onePim)
        .other          _Z8fill_onePim,@"STO_CUDA_ENTRY STV_DEFAULT"
_Z8fill_onePim:
.text._Z8fill_onePim:
[----:B------:R-:W-:Y:S01]  /*0000*/  LDC R1, c[0x0][0x37c] ;  /* 0x0000df00ff017b82 */ /* 0x000fe20000000800 */
[----:B------:R-:W0:Y:S07]  /*0010*/  S2R R3, SR_TID.X ;  /* 0x0000000000037919 */ /* 0x000e2e0000002100 */
[----:B------:R-:W0:Y:S01]  /*0020*/  S2UR UR4, SR_CTAID.X ;  /* 0x00000000000479c3 */ /* 0x000e220000002500 */
[----:B------:R-:W1:Y:S07]  /*0030*/  LDCU.64 UR6, c[0x0][0x388] ;  /* 0x00007100ff0677ac */ /* 0x000e6e0008000a00 */
[----:B------:R-:W0:Y:S02]  /*0040*/  LDC R0, c[0x0][0x360] ;  /* 0x0000d800ff007b82 */ /* 0x000e240000000800 */
[----:B0-----:R-:W-:-:S05]  /*0050*/  IMAD R0, R0, UR4, R3 ;  /* 0x0000000400007c24 */ /* 0x001fca000f8e0203 */
[----:B-1----:R-:W-:-:S04]  /*0060*/  ISETP.GE.U32.AND P0, PT, R0, UR6, PT ;  /* 0x0000000600007c0c */ /* 0x002fc8000bf06070 */
[----:B------:R-:W-:-:S13]  /*0070*/  ISETP.GE.U32.AND.EX P0, PT, RZ, UR7, PT, P0 ;  /* 0x00000007ff007c0c */ /* 0x000fda000bf06100 */
[----:B------:R-:W-:Y:S05]  /*0080*/  @P0 EXIT ;  /* 0x000000000000094d */ /* 0x000fea0003800000 */
[----:B------:R-:W0:Y:S01]  /*0090*/  LDCU.64 UR6, c[0x0][0x380] ;  /* 0x00007000ff0677ac */ /* 0x000e220008000a00 */
[----:B------:R-:W-:Y:S01]  /*00a0*/  IMAD.MOV.U32 R5, RZ, RZ, 0x1 ;  /* 0x00000001ff057424 */ /* 0x000fe200078e00ff */
[----:B------:R-:W1:Y:S01]  /*00b0*/  LDCU.64 UR4, c[0x0][0x358] ;  /* 0x00006b00ff0477ac */ /* 0x000e620008000a00 */
[----:B0-----:R-:W-:-:S04]  /*00c0*/  LEA R2, P0, R0, UR6, 0x2 ;  /* 0x0000000600027c11 */ /* 0x001fc8000f8010ff */
[----:B------:R-:W-:-:S05]  /*00d0*/  LEA.HI.X R3, R0, UR7, RZ, 0x2, P0 ;  /* 0x0000000700037c11 */ /* 0x000fca00080f14ff */
[----:B-1----:R-:W-:Y:S01]  /*00e0*/  STG.E desc[UR4][R2.64], R5 ;  /* 0x0000000502007986 */ /* 0x002fe2000c101904 */
[----:B------:R-:W-:Y:S05]  /*00f0*/  EXIT ;  /* 0x000000000000794d */ /* 0x000fea0003800000 */
.L_x_24:
        /* <DEDUP_REMOVED lines=16> */
.L_x_27:


//--------------------- .nv.global.init           --------------------------
	.section	.nv.global.init,"aw",@progbits
.nv.global.init:
	.type		$str,@object
	.size		$str,(.L_0 - $str)
$str:
        /*0000*/ 	.byte	0x69, 0x6e, 0x64, 0x65, 0x78, 0x20, 0x25, 0x64, 0x20, 0x6c, 0x65, 0x6e, 0x67, 0x74, 0x68, 0x20
        /*0010*/ 	.byte	0x25, 0x64, 0x00
.L_0:


//--------------------- .nv.shared._Z10perfix_sumPimm --------------------------
	.section	.nv.shared._Z10perfix_sumPimm,"aw",@nobits
	.sectionflags	@""
	.align	4
.nv.shared._Z10perfix_sumPimm:
	.zero		5120


//--------------------- .nv.shared.reserved.0     --------------------------
	.section	.nv.shared.reserved.0,"aw",@nobits
	.weak		__nv_reservedSMEM_offset_0_alias
	.size		__nv_reservedSMEM_offset_0_alias, 0, 64
	.other		__nv_reservedSMEM_offset_0_alias,@"STO_CUDA_RESERVED_SHARED STV_DEFAULT"
__nv_reservedSMEM_offset_0_alias:
	.zero		0
	.zero		64


//--------------------- .nv.shared._Z17perfix_sum_simplePim --------------------------
	.section	.nv.shared._Z17perfix_sum_simplePim,"aw",@nobits
	.sectionflags	@""
	.align	4
.nv.shared._Z17perfix_sum_simplePim:
	.zero		5120


//--------------------- .nv.constant0._Z10perfix_sumPimm --------------------------
	.section	.nv.constant0._Z10perfix_sumPimm,"a",@progbits
	.sectionflags	@""
	.align	4
.nv.constant0._Z10perfix_sumPimm:
	.zero		920


//--------------------- .nv.constant0._Z17perfix_sum_simplePim --------------------------
	.section	.nv.constant0._Z17perfix_sum_simplePim,"a",@progbits
	.sectionflags	@""
	.align	4
.nv.constant0._Z17perfix_sum_simplePim:
	.zero		912


//--------------------- .nv.constant0._Z8fill_onePim --------------------------
	.section	.nv.constant0._Z8fill_onePim,"a",@progbits
	.sectionflags	@""
	.align	4
.nv.constant0._Z8fill_onePim:
	.zero		912


//--------------------- SYMBOLS --------------------------

	.type		.nv.reservedSmem.offset0,@object
	.size		.nv.reservedSmem.offset0,0x4
	.type		.nv.reservedSmem.cap,@object
	.size		.nv.reservedSmem.cap,0x4
	.type		vprintf,@function
